	.headerflags	@"EF_CUDA_TEXMODE_UNIFIED EF_CUDA_64BIT_ADDRESS EF_CUDA_SM86 EF_CUDA_VIRTUAL_SM(EF_CUDA_SM86)"
	.elftype	@"ET_EXEC"


//--------------------- .nv.info                  --------------------------
	.section	.nv.info,"",@"SHT_CUDA_INFO"
	.align	4


	//----- nvinfo : EIATTR_REGCOUNT
	.align		4
        /*0000*/ 	.byte	0x04, 0x2f
        /*0002*/ 	.short	(.L_2 - .L_1)
	.align		4
.L_1:
        /*0004*/ 	.word	index@(triton_red_fused__to_copy_add_mean_mul_pow_rsqrt_12)
        /*0008*/ 	.word	0x000000aa


	//----- nvinfo : EIATTR_MIN_STACK_SIZE
	.align		4
.L_2:
        /*000c*/ 	.byte	0x04, 0x12
        /*000e*/ 	.short	(.L_4 - .L_3)
	.align		4
.L_3:
        /*0010*/ 	.word	index@(triton_red_fused__to_copy_add_mean_mul_pow_rsqrt_12)
        /*0014*/ 	.word	0x00000000


	//----- nvinfo : EIATTR_FRAME_SIZE
	.align		4
.L_4:
        /*0018*/ 	.byte	0x04, 0x11
        /*001a*/ 	.short	(.L_6 - .L_5)
	.align		4
.L_5:
        /*001c*/ 	.word	index@(triton_red_fused__to_copy_add_mean_mul_pow_rsqrt_12)
        /*0020*/ 	.word	0x00000000


	//----- nvinfo : EIATTR_MIN_STACK_SIZE
	.align		4
.L_6:
        /*0024*/ 	.byte	0x04, 0x12
        /*0026*/ 	.short	(.L_8 - .L_7)
	.align		4
.L_7:
        /*0028*/ 	.word	index@(triton_red_fused__to_copy_add_mean_mul_pow_rsqrt_12)
        /*002c*/ 	.word	0x00000000
.L_8:


//--------------------- .nv.info.triton_red_fused__to_copy_add_mean_mul_pow_rsqrt_12 --------------------------
	.section	.nv.info.triton_red_fused__to_copy_add_mean_mul_pow_rsqrt_12,"",@"SHT_CUDA_INFO"
	.sectionflags	@""
	.align	4


	//----- nvinfo : EIATTR_CUDA_API_VERSION
	.align		4
        /*0000*/ 	.byte	0x04, 0x37
        /*0002*/ 	.short	(.L_10 - .L_9)
.L_9:
        /*0004*/ 	.word	0x0000007c


	//----- nvinfo : EIATTR_SW2861232_WAR
	.align		4
.L_10:
        /*0008*/ 	.byte	0x01, 0x35
	.zero		2


	//----- nvinfo : EIATTR_PARAM_CBANK
	.align		4
        /*000c*/ 	.byte	0x04, 0x0a
        /*000e*/ 	.short	(.L_12 - .L_11)
	.align		4
.L_11:
        /*0010*/ 	.word	index@(.nv.constant0.triton_red_fused__to_copy_add_mean_mul_pow_rsqrt_12)
        /*0014*/ 	.short	0x0160
        /*0016*/ 	.short	0x0048


	//----- nvinfo : EIATTR_CBANK_PARAM_SIZE
	.align		4
.L_12:
        /*0018*/ 	.byte	0x03, 0x19
        /*001a*/ 	.short	0x0048


	//----- nvinfo : EIATTR_KPARAM_INFO
	.align		4
        /*001c*/ 	.byte	0x04, 0x17
        /*001e*/ 	.short	(.L_14 - .L_13)
.L_13:
        /*0020*/ 	.word	0x00000000
        /*0024*/ 	.short	0x0009
        /*0026*/ 	.short	0x0040
        /*0028*/ 	.byte	0x00, 0xf4, 0x21, 0x00


	//----- nvinfo : EIATTR_KPARAM_INFO
	.align		4
.L_14:
        /*002c*/ 	.byte	0x04, 0x17
        /*002e*/ 	.short	(.L_16 - .L_15)
.L_15:
        /*0030*/ 	.word	0x00000000
        /*0034*/ 	.short	0x0008
        /*0036*/ 	.short	0x003c
        /*0038*/ 	.byte	0x00, 0xf0, 0x11, 0x00


	//----- nvinfo : EIATTR_KPARAM_INFO
	.align		4
.L_16:
        /*003c*/ 	.byte	0x04, 0x17
        /*003e*/ 	.short	(.L_18 - .L_17)
.L_17:
        /*0040*/ 	.word	0x00000000
        /*0044*/ 	.short	0x0007
        /*0046*/ 	.short	0x0038
        /*0048*/ 	.byte	0x00, 0xf0, 0x11, 0x00


	//----- nvinfo : EIATTR_KPARAM_INFO
	.align		4
.L_18:
        /*004c*/ 	.byte	0x04, 0x17
        /*004e*/ 	.short	(.L_20 - .L_19)
.L_19:
        /*0050*/ 	.word	0x00000000
        /*0054*/ 	.short	0x0006
        /*0056*/ 	.short	0x0030
        /*0058*/ 	.byte	0x00, 0xf4, 0x21, 0x00


	//----- nvinfo : EIATTR_KPARAM_INFO
	.align		4
.L_20:
        /*005c*/ 	.byte	0x04, 0x17
        /*005e*/ 	.short	(.L_22 - .L_21)
.L_21:
        /*0060*/ 	.word	0x00000000
        /*0064*/ 	.short	0x0005
        /*0066*/ 	.short	0x0028
        /*0068*/ 	.byte	0x00, 0xf4, 0x21, 0x00


	//----- nvinfo : EIATTR_KPARAM_INFO
	.align		4
.L_22:
        /*006c*/ 	.byte	0x04, 0x17
        /*006e*/ 	.short	(.L_24 - .L_23)
.L_23:
        /*0070*/ 	.word	0x00000000
        /*0074*/ 	.short	0x0004
        /*0076*/ 	.short	0x0020
        /*0078*/ 	.byte	0x00, 0xf4, 0x21, 0x00


	//----- nvinfo : EIATTR_KPARAM_INFO
	.align		4
.L_24:
        /*007c*/ 	.byte	0x04, 0x17
        /*007e*/ 	.short	(.L_26 - .L_25)
.L_25:
        /*0080*/ 	.word	0x00000000
        /*0084*/ 	.short	0x0003
        /*0086*/ 	.short	0x0018
        /*0088*/ 	.byte	0x00, 0xf4, 0x21, 0x00


	//----- nvinfo : EIATTR_KPARAM_INFO
	.align		4
.L_26:
        /*008c*/ 	.byte	0x04, 0x17
        /*008e*/ 	.short	(.L_28 - .L_27)
.L_27:
        /*0090*/ 	.word	0x00000000
        /*0094*/ 	.short	0x0002
        /*0096*/ 	.short	0x0010
        /*0098*/ 	.byte	0x00, 0xf4, 0x21, 0x00


	//----- nvinfo : EIATTR_KPARAM_INFO
	.align		4
.L_28:
        /*009c*/ 	.byte	0x04, 0x17
        /*009e*/ 	.short	(.L_30 - .L_29)
.L_29:
        /*00a0*/ 	.word	0x00000000
        /*00a4*/ 	.short	0x0001
        /*00a6*/ 	.short	0x0008
        /*00a8*/ 	.byte	0x00, 0xf4, 0x21, 0x00


	//----- nvinfo : EIATTR_KPARAM_INFO
	.align		4
.L_30:
        /*00ac*/ 	.byte	0x04, 0x17
        /*00ae*/ 	.short	(.L_32 - .L_31)
.L_31:
        /*00b0*/ 	.word	0x00000000
        /*00b4*/ 	.short	0x0000
        /*00b6*/ 	.short	0x0000
        /*00b8*/ 	.byte	0x00, 0xf4, 0x21, 0x00


	//----- nvinfo : EIATTR_MAXREG_COUNT
	.align		4
.L_32:
        /*00bc*/ 	.byte	0x03, 0x1b
        /*00be*/ 	.short	0x00ff


	//----- nvinfo : EIATTR_COOP_GROUP_MASK_REGIDS
	.align		4
        /*00c0*/ 	.byte	0x04, 0x29
        /*00c2*/ 	.short	(.L_34 - .L_33)


	//   ....[0]....
.L_33:
        /*00c4*/ 	.word	0xffffffff


	//   ....[1]....
        /*00c8*/ 	.word	0xffffffff


	//   ....[2]....
        /*00cc*/ 	.word	0xffffffff


	//   ....[3]....
        /*00d0*/ 	.word	0xffffffff


	//   ....[4]....
        /*00d4*/ 	.word	0xffffffff


	//   ....[5]....
        /*00d8*/ 	.word	0xffffffff


	//   ....[6]....
        /*00dc*/ 	.word	0xffffffff


	//   ....[7]....
        /*00e0*/ 	.word	0xffffffff


	//   ....[8]....
        /*00e4*/ 	.word	0xffffffff


	//   ....[9]....
        /*00e8*/ 	.word	0xffffffff


	//   ....[10]....
        /*00ec*/ 	.word	0xffffffff


	//   ....[11]....
        /*00f0*/ 	.word	0xffffffff


	//   ....[12]....
        /*00f4*/ 	.word	0xffffffff


	//   ....[13]....
        /*00f8*/ 	.word	0xffffffff


	//   ....[14]....
        /*00fc*/ 	.word	0xffffffff


	//   ....[15]....
        /*0100*/ 	.word	0xffffffff


	//   ....[16]....
        /*0104*/ 	.word	0xffffffff


	//   ....[17]....
        /*0108*/ 	.word	0xffffffff


	//   ....[18]....
        /*010c*/ 	.word	0xffffffff


	//   ....[19]....
        /*0110*/ 	.word	0xffffffff


	//   ....[20]....
        /*0114*/ 	.word	0xffffffff


	//   ....[21]....
        /*0118*/ 	.word	0xffffffff


	//----- nvinfo : EIATTR_COOP_GROUP_INSTR_OFFSETS
	.align		4
.L_34:
        /*011c*/ 	.byte	0x04, 0x28
        /*011e*/ 	.short	(.L_36 - .L_35)


	//   ....[0]....
.L_35:
        /*0120*/ 	.word	0x00002a80


	//   ....[1]....
        /*0124*/ 	.word	0x00002ac0


	//   ....[2]....
        /*0128*/ 	.word	0x00002af0


	//   ....[3]....
        /*012c*/ 	.word	0x00002b10


	//   ....[4]....
        /*0130*/ 	.word	0x00002b40


	//   ....[5]....
        /*0134*/ 	.word	0x00002b60


	//   ....[6]....
        /*0138*/ 	.word	0x00002b80


	//   ....[7]....
        /*013c*/ 	.word	0x00002b90


	//   ....[8]....
        /*0140*/ 	.word	0x00002bc0


	//   ....[9]....
        /*0144*/ 	.word	0x00002be0


	//   ....[10]....
        /*0148*/ 	.word	0x00002c00


	//   ....[11]....
        /*014c*/ 	.word	0x00002c10


	//   ....[12]....
        /*0150*/ 	.word	0x00002c40


	//   ....[13]....
        /*0154*/ 	.word	0x00002c60


	//   ....[14]....
        /*0158*/ 	.word	0x00002c90


	//   ....[15]....
        /*015c*/ 	.word	0x00002cc0


	//   ....[16]....
        /*0160*/ 	.word	0x00002d60


	//   ....[17]....
        /*0164*/ 	.word	0x00002d90


	//   ....[18]....
        /*0168*/ 	.word	0x00002dc0


	//   ....[19]....
        /*016c*/ 	.word	0x00002de0


	//   ....[20]....
        /*0170*/ 	.word	0x00002f20


	//   ....[21]....
        /*0174*/ 	.word	0x00002f40


	//----- nvinfo : EIATTR_EXIT_INSTR_OFFSETS
	.align		4
.L_36:
        /*0178*/ 	.byte	0x04, 0x1c
        /*017a*/ 	.short	(.L_38 - .L_37)


	//   ....[0]....
.L_37:
        /*017c*/ 	.word	0x00003d20


	//----- nvinfo : EIATTR_REQNTID
	.align		4
.L_38:
        /*0180*/ 	.byte	0x04, 0x10
        /*0182*/ 	.short	(.L_40 - .L_39)
.L_39:
        /*0184*/ 	.word	0x00000100
        /*0188*/ 	.word	0x00000001
        /*018c*/ 	.word	0x00000001
.L_40:


//--------------------- .nv.callgraph             --------------------------
	.section	.nv.callgraph,"",@"SHT_CUDA_CALLGRAPH"
	.align	4
	.sectionentsize	8
	.align		4
        /*0000*/ 	.word	0x00000000
	.align		4
        /*0004*/ 	.word	0xffffffff
	.align		4
        /*0008*/ 	.word	0x00000000
	.align		4
        /*000c*/ 	.word	0xfffffffe
	.align		4
        /*0010*/ 	.word	0x00000000
	.align		4
        /*0014*/ 	.word	0xfffffffd
	.align		4
        /*0018*/ 	.word	0x00000000
	.align		4
        /*001c*/ 	.word	0xfffffffc


//--------------------- .nv.rel.action            --------------------------
	.section	.nv.rel.action,"",@"SHT_CUDA_RELOCINFO"
	.align	8
	.sectionentsize	8
        /*0000*/ 	.byte	0x73, 0x00, 0x00, 0x00, 0x00, 0x00, 0x00, 0x00, 0x00, 0x00, 0x00, 0x11, 0x25, 0x00, 0x05, 0x36


//--------------------- .nv.constant4             --------------------------
	.section	.nv.constant4,"a",@progbits
	.align	8
	.align		8
.nv.constant4:
        /*0000*/ 	.dword	_$_str


//--------------------- .nv.constant0.triton_red_fused__to_copy_add_mean_mul_pow_rsqrt_12 --------------------------
	.section	.nv.constant0.triton_red_fused__to_copy_add_mean_mul_pow_rsqrt_12,"a",@progbits
	.sectionflags	@""
	.align	4
.nv.constant0.triton_red_fused__to_copy_add_mean_mul_pow_rsqrt_12:
	.zero		424


//--------------------- .text.triton_red_fused__to_copy_add_mean_mul_pow_rsqrt_12 --------------------------
	.section	.text.triton_red_fused__to_copy_add_mean_mul_pow_rsqrt_12,"ax",@progbits
	.sectionflags	@"SHF_BARRIERS=1"
	.sectioninfo	@"SHI_REGISTERS=170"
	.align	128
        .global         triton_red_fused__to_copy_add_mean_mul_pow_rsqrt_12
        .type           triton_red_fused__to_copy_add_mean_mul_pow_rsqrt_12,@function
        .size           triton_red_fused__to_copy_add_mean_mul_pow_rsqrt_12,(.L_x_4 - triton_red_fused__to_copy_add_mean_mul_pow_rsqrt_12)
        .other          triton_red_fused__to_copy_add_mean_mul_pow_rsqrt_12,@"STO_CUDA_ENTRY STV_DEFAULT"
triton_red_fused__to_copy_add_mean_mul_pow_rsqrt_12:
.text.triton_red_fused__to_copy_add_mean_mul_pow_rsqrt_12:
[----:B------:R-:W-:Y:S02]  /*0000*/  MOV R1, c[0x0][0x28] ;  /* 0x00000a0000017a02 */ /* 0x000fe40000000f00 */
[----:B------:R-:W0:Y:S01]  /*0010*/  S2R R0, SR_TID.X ;  /* 0x0000000000007919 */ /* 0x000e220000002100 */
[----:B------:R-:W-:Y:S01]  /*0020*/  IMAD.MOV.U32 R120, RZ, RZ, 0x2 ;  /* 0x00000002ff787424 */ /* 0x000fe200078e00ff */
[----:B------:R-:W-:Y:S01]  /*0030*/  CS2R R122, SRZ ;  /* 0x00000000007a7805 */ /* 0x000fe2000001ff00 */
[----:B------:R-:W-:Y:S01]  /*0040*/  MOV R139, 0xfffffc00 ;  /* 0xfffffc00008b7802 */ /* 0x000fe20000000f00 */
[----:B------:R-:W1:Y:S01]  /*0050*/  S2R R2, SR_CTAID.X ;  /* 0x0000000000027919 */ /* 0x000e620000002500 */
[----:B------:R-:W-:Y:S01]  /*0060*/  IMAD.MOV.U32 R154, RZ, RZ, RZ ;  /* 0x000000ffff9a7224 */ /* 0x000fe200078e00ff */
[----:B------:R-:W-:Y:S01]  /*0070*/  CS2R R142, SRZ ;  /* 0x00000000008e7805 */ /* 0x000fe2000001ff00 */
[----:B------:R-:W-:Y:S01]  /*0080*/  CS2R R124, SRZ ;  /* 0x00000000007c7805 */ /* 0x000fe2000001ff00 */
[----:B------:R-:W-:Y:S01]  /*0090*/  CS2R R152, SRZ ;  /* 0x0000000000987805 */ /* 0x000fe2000001ff00 */
[----:B------:R-:W-:Y:S01]  /*00a0*/  CS2R R126, SRZ ;  /* 0x00000000007e7805 */ /* 0x000fe2000001ff00 */
[----:B------:R-:W-:Y:S01]  /*00b0*/  MOV R156, RZ ;  /* 0x000000ff009c7202 */ /* 0x000fe20000000f00 */
[----:B------:R-:W-:Y:S01]  /*00c0*/  CS2R R128, SRZ ;  /* 0x0000000000807805 */ /* 0x000fe2000001ff00 */
        /* <DEDUP_REMOVED lines=8> */
[----:B------:R-:W-:Y:S01]  /*0150*/  MOV R138, RZ ;  /* 0x000000ff008a7202 */ /* 0x000fe20000000f00 */
[----:B------:R-:W-:Y:S01]  /*0160*/  ULDC.64 UR6, c[0x0][0x118] ;  /* 0x0000460000067ab9 */ /* 0x000fe20000000a00 */
[----:B------:R-:W-:-:S02]  /*0170*/  MOV R140, RZ ;  /* 0x000000ff008c7202 */ /* 0x000fc40000000f00 */
[----:B0-----:R-:W-:Y:S02]  /*0180*/  SHF.R.U32.HI R3, RZ, 0x7, R0 ;  /* 0x00000007ff037819 */ /* 0x001fe40000011600 */
[----:B------:R-:W-:Y:S02]  /*0190*/  LOP3.LUT R141, R0, 0x7f, RZ, 0xc0, !PT ;  /* 0x0000007f008d7812 */ /* 0x000fe400078ec0ff */
[----:B-1----:R-:W-:Y:S02]  /*01a0*/  SHF.L.U32 R2, R2, 0x3, RZ ;  /* 0x0000000302027819 */ /* 0x002fe400000006ff */
[----:B------:R-:W-:-:S04]  /*01b0*/  SGXT.U32 R3, R3, 0x1 ;  /* 0x000000010303781a */ /* 0x000fc80000000000 */
[C-C-:B------:R-:W-:Y:S02]  /*01c0*/  LOP3.LUT R77, R2.reuse, 0x4, R3.reuse, 0xfe, !PT ;  /* 0x00000004024d7812 */ /* 0x140fe400078efe03 */
[C-C-:B------:R-:W-:Y:S02]  /*01d0*/  LOP3.LUT R4, R2.reuse, 0x2, R3.reuse, 0xfe, !PT ;  /* 0x0000000202047812 */ /* 0x140fe400078efe03 */
[C---:B------:R-:W-:Y:S02]  /*01e0*/  ISETP.GE.AND P2, PT, R77.reuse, 0x200, PT ;  /* 0x000002004d00780c */ /* 0x040fe40003f46270 */
[----:B------:R-:W-:Y:S02]  /*01f0*/  SHF.L.U32 R77, R77, 0xc, RZ ;  /* 0x0000000c4d4d7819 */ /* 0x000fe400000006ff */
[----:B------:R-:W-:Y:S02]  /*0200*/  LOP3.LUT R5, R2, 0x6, R3, 0xfe, !PT ;  /* 0x0000000602057812 */ /* 0x000fe400078efe03 */
[----:B------:R-:W-:Y:S01]  /*0210*/  LOP3.LUT R2, R3, R2, RZ, 0xfc, !PT ;  /* 0x0000000203027212 */ /* 0x000fe200078efcff */
[----:B------:R-:W-:Y:S01]  /*0220*/  IMAD.WIDE R88, R77, R120, c[0x0][0x180] ;  /* 0x000060004d587625 */ /* 0x000fe200078e0278 */
[----:B------:R-:W-:-:S02]  /*0230*/  SHF.L.U32 R76, R5, 0xc, RZ ;  /* 0x0000000c054c7819 */ /* 0x000fc400000006ff */
[----:B------:R-:W-:Y:S01]  /*0240*/  ISETP.GE.AND P1, PT, R5, 0x200, PT ;  /* 0x000002000500780c */ /* 0x000fe20003f26270 */
[----:B------:R-:W-:Y:S01]  /*0250*/  IMAD.MOV.U32 R91, RZ, RZ, R89 ;  /* 0x000000ffff5b7224 */ /* 0x000fe200078e0059 */
[C---:B------:R-:W-:Y:S01]  /*0260*/  SHF.L.U32 R89, R4.reuse, 0xc, RZ ;  /* 0x0000000c04597819 */ /* 0x040fe200000006ff */
[-C--:B------:R-:W-:Y:S01]  /*0270*/  IMAD.WIDE R98, R77, R120.reuse, c[0x0][0x160] ;  /* 0x000058004d627625 */ /* 0x080fe200078e0278 */
[----:B------:R-:W-:Y:S02]  /*0280*/  ISETP.GE.AND P3, PT, R4, 0x200, PT ;  /* 0x000002000400780c */ /* 0x000fe40003f66270 */
[C---:B------:R-:W-:Y:S01]  /*0290*/  ISETP.GE.AND P4, PT, R2.reuse, 0x200, PT ;  /* 0x000002000200780c */ /* 0x040fe20003f86270 */
[CC--:B------:R-:W-:Y:S01]  /*02a0*/  IMAD.WIDE R102, R89.reuse, R120.reuse, c[0x0][0x180] ;  /* 0x0000600059667625 */ /* 0x0c0fe200078e0278 */
[----:B------:R-:W-:Y:S02]  /*02b0*/  MOV R101, R99 ;  /* 0x0000006300657202 */ /* 0x000fe40000000f00 */
[----:B------:R-:W-:Y:S01]  /*02c0*/  SHF.L.U32 R99, R2, 0xc, RZ ;  /* 0x0000000c02637819 */ /* 0x000fe200000006ff */
[----:B------:R-:W-:Y:S01]  /*02d0*/  IMAD.WIDE R104, R89, R120, c[0x0][0x178] ;  /* 0x00005e0059687625 */ /* 0x000fe200078e0278 */
[----:B------:R-:W-:-:S03]  /*02e0*/  MOV R100, R102 ;  /* 0x0000006600647202 */ /* 0x000fc60000000f00 */
[----:B------:R-:W-:-:S04]  /*02f0*/  IMAD.WIDE R106, R89, R120, c[0x0][0x170] ;  /* 0x00005c00596a7625 */ /* 0x000fc800078e0278 */
[----:B------:R-:W-:-:S04]  /*0300*/  IMAD.WIDE R92, R77, R120, c[0x0][0x178] ;  /* 0x00005e004d5c7625 */ /* 0x000fc800078e0278 */
[----:B------:R-:W-:Y:S01]  /*0310*/  IMAD.WIDE R108, R89, R120, c[0x0][0x168] ;  /* 0x00005a00596c7625 */ /* 0x000fe200078e0278 */
[----:B------:R-:W-:-:S03]  /*0320*/  MOV R90, R92 ;  /* 0x0000005c005a7202 */ /* 0x000fc60000000f00 */
[----:B------:R-:W-:-:S04]  /*0330*/  IMAD.WIDE R110, R89, R120, c[0x0][0x160] ;  /* 0x00005800596e7625 */ /* 0x000fc800078e0278 */
[----:B------:R-:W-:-:S04]  /*0340*/  IMAD.WIDE R94, R77, R120, c[0x0][0x170] ;  /* 0x00005c004d5e7625 */ /* 0x000fc800078e0278 */
[----:B------:R-:W-:-:S04]  /*0350*/  IMAD.WIDE R112, R99, R120, c[0x0][0x180] ;  /* 0x0000600063707625 */ /* 0x000fc800078e0278 */
[----:B------:R-:W-:Y:S01]  /*0360*/  IMAD.MOV.U32 R102, RZ, RZ, R104 ;  /* 0x000000ffff667224 */ /* 0x000fe200078e0068 */
[----:B------:R-:W-:Y:S01]  /*0370*/  MOV R104, R106 ;  /* 0x0000006a00687202 */ /* 0x000fe20000000f00 */
[----:B------:R-:W-:-:S04]  /*0380*/  IMAD.WIDE R114, R99, R120, c[0x0][0x178] ;  /* 0x00005e0063727625 */ /* 0x000fc800078e0278 */
[----:B------:R-:W-:-:S04]  /*0390*/  IMAD.WIDE R116, R99, R120, c[0x0][0x170] ;  /* 0x00005c0063747625 */ /* 0x000fc800078e0278 */
[----:B------:R-:W-:Y:S01]  /*03a0*/  IMAD.MOV.U32 R106, RZ, RZ, R108 ;  /* 0x000000ffff6a7224 */ /* 0x000fe200078e006c */
[----:B------:R-:W-:Y:S01]  /*03b0*/  MOV R108, R110 ;  /* 0x0000006e006c7202 */ /* 0x000fe20000000f00 */
[----:B------:R-:W-:Y:S01]  /*03c0*/  IMAD.WIDE R118, R99, R120, c[0x0][0x168] ;  /* 0x00005a0063767625 */ /* 0x000fe200078e0278 */
[----:B------:R-:W-:-:S03]  /*03d0*/  MOV R110, R112 ;  /* 0x00000070006e7202 */ /* 0x000fc60000000f00 */
[----:B------:R-:W-:-:S04]  /*03e0*/  IMAD.WIDE R78, R76, R120, c[0x0][0x180] ;  /* 0x000060004c4e7625 */ /* 0x000fc800078e0278 */
[----:B------:R-:W-:-:S04]  /*03f0*/  IMAD.WIDE R80, R76, R120, c[0x0][0x178] ;  /* 0x00005e004c507625 */ /* 0x000fc800078e0278 */
[----:B------:R-:W-:-:S04]  /*0400*/  IMAD.WIDE R82, R76, R120, c[0x0][0x170] ;  /* 0x00005c004c527625 */ /* 0x000fc800078e0278 */
[----:B------:R-:W-:-:S04]  /*0410*/  IMAD.WIDE R84, R76, R120, c[0x0][0x168] ;  /* 0x00005a004c547625 */ /* 0x000fc800078e0278 */
[----:B------:R-:W-:-:S04]  /*0420*/  IMAD.WIDE R86, R76, R120, c[0x0][0x160] ;  /* 0x000058004c567625 */ /* 0x000fc800078e0278 */
[----:B------:R-:W-:-:S04]  /*0430*/  IMAD.WIDE R96, R77, R120, c[0x0][0x168] ;  /* 0x00005a004d607625 */ /* 0x000fc800078e0278 */
[----:B------:R-:W-:Y:S02]  /*0440*/  IMAD.MOV.U32 R92, RZ, RZ, R94 ;  /* 0x000000ffff5c7224 */ /* 0x000fe400078e005e */
[----:B------:R-:W-:-:S04]  /*0450*/  IMAD.WIDE R120, R99, R120, c[0x0][0x160] ;  /* 0x0000580063787625 */ /* 0x000fc800078e0278 */
[----:B------:R-:W-:Y:S02]  /*0460*/  IMAD.SHL.U32 R94, R0, 0x8, RZ ;  /* 0x00000008005e7824 */ /* 0x000fe400078e00ff */
[----:B------:R-:W-:Y:S01]  /*0470*/  IMAD.MOV.U32 R112, RZ, RZ, R114 ;  /* 0x000000ffff707224 */ /* 0x000fe200078e0072 */
[----:B------:R-:W-:Y:S02]  /*0480*/  MOV R114, R116 ;  /* 0x0000007400727202 */ /* 0x000fe40000000f00 */
[----:B------:R-:W-:Y:S01]  /*0490*/  MOV R116, R118 ;  /* 0x0000007600747202 */ /* 0x000fe20000000f00 */
[----:B------:R-:W-:Y:S01]  /*04a0*/  IMAD.MOV.U32 R118, RZ, RZ, R120 ;  /* 0x000000ffff767224 */ /* 0x000fe200078e0078 */
[----:B------:R-:W-:Y:S02]  /*04b0*/  MOV R120, 0xffffffff ;  /* 0xffffffff00787802 */ /* 0x000fe40000000f00 */
[----:B------:R-:W-:Y:S02]  /*04c0*/  LOP3.LUT R94, R94, 0x3f8, RZ, 0xc0, !PT ;  /* 0x000003f85e5e7812 */ /* 0x000fe400078ec0ff */
.L_x_1:
[----:B------:R-:W-:Y:S01]  /*04d0*/  CS2R R60, SRZ ;  /* 0x00000000003c7805 */ /* 0x000fe2000001ff00 */
[----:B------:R-:W-:Y:S01]  /*04e0*/  CS2R R62, SRZ ;  /* 0x00000000003e7805 */ /* 0x000fe2000001ff00 */
[----:B------:R-:W-:Y:S01]  /*04f0*/  CS2R R64, SRZ ;  /* 0x0000000000407805 */ /* 0x000fe2000001ff00 */
[----:B------:R-:W-:Y:S01]  /*0500*/  CS2R R66, SRZ ;  /* 0x0000000000427805 */ /* 0x000fe2000001ff00 */
[----:B------:R-:W-:-:S04]  /*0510*/  IMAD.WIDE.U32 R4, R141, 0x10, R84 ;  /* 0x000000108d047825 */ /* 0x000fc800078e0054 */
[C---:B------:R-:W-:Y:S01]  /*0520*/  IMAD.WIDE.U32 R2, R141.reuse, 0x10, R86 ;  /* 0x000000108d027825 */ /* 0x040fe200078e0056 */
[----:B------:R0:W2:Y:S04]  /*0530*/  @!P1 LDG.E.EF.128 R60, [R4.64] ;  /* 0x00000006043c9981 */ /* 0x0000a8000c0e1d00 */
[----:B------:R-:W3:Y:S01]  /*0540*/  @!P1 LDG.E.EF.128 R64, [R2.64] ;  /* 0x0000000602409981 */ /* 0x000ee2000c0e1d00 */
[----:B------:R-:W-:Y:S01]  /*0550*/  CS2R R68, SRZ ;  /* 0x0000000000447805 */ /* 0x000fe2000001ff00 */
[----:B------:R-:W-:Y:S01]  /*0560*/  CS2R R70, SRZ ;  /* 0x0000000000467805 */ /* 0x000fe2000001ff00 */
[----:B------:R-:W-:-:S05]  /*0570*/  IMAD.WIDE.U32 R6, R141, 0x10, R82 ;  /* 0x000000108d067825 */ /* 0x000fca00078e0052 */
[----:B------:R1:W4:Y:S01]  /*0580*/  @!P1 LDG.E.EF.128 R68, [R6.64] ;  /* 0x0000000606449981 */ /* 0x000322000c0e1d00 */
[----:B------:R-:W-:Y:S01]  /*0590*/  CS2R R56, SRZ ;  /* 0x0000000000387805 */ /* 0x000fe2000001ff00 */
[----:B------:R-:W-:Y:S01]  /*05a0*/  CS2R R58, SRZ ;  /* 0x00000000003a7805 */ /* 0x000fe2000001ff00 */
[----:B0-----:R-:W-:-:S05]  /*05b0*/  IMAD.WIDE.U32 R4, R141, 0x10, R80 ;  /* 0x000000108d047825 */ /* 0x001fca00078e0050 */
[----:B------:R0:W5:Y:S01]  /*05c0*/  @!P1 LDG.E.EF.128 R56, [R4.64] ;  /* 0x0000000604389981 */ /* 0x000162000c0e1d00 */
[----:B------:R-:W-:Y:S01]  /*05d0*/  CS2R R52, SRZ ;  /* 0x0000000000347805 */ /* 0x000fe2000001ff00 */
[----:B------:R-:W-:Y:S01]  /*05e0*/  CS2R R54, SRZ ;  /* 0x0000000000367805 */ /* 0x000fe2000001ff00 */
[----:B------:R-:W-:Y:S01]  /*05f0*/  CS2R R48, SRZ ;  /* 0x0000000000307805 */ /* 0x000fe2000001ff00 */
[----:B------:R-:W-:Y:S01]  /*0600*/  CS2R R50, SRZ ;  /* 0x0000000000327805 */ /* 0x000fe2000001ff00 */
[----:B------:R-:W-:Y:S01]  /*0610*/  IMAD.WIDE.U32 R10, R141, 0x10, R96 ;  /* 0x000000108d0a7825 */ /* 0x000fe200078e0060 */
[----:B0-----:R-:W-:-:S03]  /*0620*/  MOV R4, R98 ;  /* 0x0000006200047202 */ /* 0x001fc60000000f00 */
[----:B------:R-:W-:Y:S01]  /*0630*/  IMAD.MOV.U32 R5, RZ, RZ, R101 ;  /* 0x000000ffff057224 */ /* 0x000fe200078e0065 */
[----:B------:R0:W5:Y:S03]  /*0640*/  @!P2 LDG.E.EF.128 R48, [R10.64] ;  /* 0x000000060a30a981 */ /* 0x000166000c0e1d00 */
[----:B------:R-:W-:-:S05]  /*0650*/  IMAD.WIDE.U32 R72, R141, 0x10, R4 ;  /* 0x000000108d487825 */ /* 0x000fca00078e0004 */
[----:B------:R-:W5:Y:S01]  /*0660*/  @!P2 LDG.E.EF.128 R52, [R72.64] ;  /* 0x000000064834a981 */ /* 0x000f62000c0e1d00 */
[----:B------:R-:W-:Y:S02]  /*0670*/  MOV R8, R92 ;  /* 0x0000005c00087202 */ /* 0x000fe40000000f00 */
[----:B------:R-:W-:Y:S01]  /*0680*/  MOV R9, R95 ;  /* 0x0000005f00097202 */ /* 0x000fe20000000f00 */
[----:B------:R-:W-:Y:S01]  /*0690*/  CS2R R4, SRZ ;  /* 0x0000000000047805 */ /* 0x000fe2000001ff00 */
[----:B-1----:R-:W-:-:S03]  /*06a0*/  CS2R R6, SRZ ;  /* 0x0000000000067805 */ /* 0x002fc6000001ff00 */
[----:B------:R-:W-:-:S05]  /*06b0*/  IMAD.WIDE.U32 R12, R141, 0x10, R8 ;  /* 0x000000108d0c7825 */ /* 0x000fca00078e0008 */
[----:B------:R1:W5:Y:S01]  /*06c0*/  @!P2 LDG.E.EF.128 R4, [R12.64] ;  /* 0x000000060c04a981 */ /* 0x000362000c0e1d00 */
[----:B------:R-:W-:Y:S01]  /*06d0*/  CS2R R8, SRZ ;  /* 0x0000000000087805 */ /* 0x000fe2000001ff00 */
[----:B0-----:R-:W-:Y:S01]  /*06e0*/  CS2R R10, SRZ ;  /* 0x00000000000a7805 */ /* 0x001fe2000001ff00 */
[----:B-1----:R-:W-:Y:S01]  /*06f0*/  MOV R13, R93 ;  /* 0x0000005d000d7202 */ /* 0x002fe20000000f00 */
[----:B------:R-:W-:-:S04]  /*0700*/  IMAD.MOV.U32 R12, RZ, RZ, R90 ;  /* 0x000000ffff0c7224 */ /* 0x000fc800078e005a */
[----:B------:R-:W-:-:S05]  /*0710*/  IMAD.WIDE.U32 R18, R141, 0x10, R12 ;  /* 0x000000108d127825 */ /* 0x000fca00078e000c */
[----:B------:R0:W5:Y:S01]  /*0720*/  @!P2 LDG.E.EF.128 R8, [R18.64] ;  /* 0x000000061208a981 */ /* 0x000162000c0e1d00 */
[----:B------:R-:W-:Y:S01]  /*0730*/  MOV R34, R106 ;  /* 0x0000006a00227202 */ /* 0x000fe20000000f00 */
[----:B------:R-:W-:Y:S01]  /*0740*/  IMAD.MOV.U32 R35, RZ, RZ, R109 ;  /* 0x000000ffff237224 */ /* 0x000fe200078e006d */
[----:B------:R-:W-:Y:S01]  /*0750*/  MOV R41, R105 ;  /* 0x0000006900297202 */ /* 0x000fe20000000f00 */
[----:B------:R-:W-:Y:S01]  /*0760*/  IMAD.MOV.U32 R40, RZ, RZ, R102 ;  /* 0x000000ffff287224 */ /* 0x000fe200078e0066 */
[----:B------:R-:W-:Y:S01]  /*0770*/  MOV R32, R116 ;  /* 0x0000007400207202 */ /* 0x000fe20000000f00 */
[----:B------:R-:W-:Y:S01]  /*0780*/  IMAD.MOV.U32 R33, RZ, RZ, R119 ;  /* 0x000000ffff217224 */ /* 0x000fe200078e0077 */
[----:B------:R-:W-:Y:S01]  /*0790*/  CS2R R12, SRZ ;  /* 0x00000000000c7805 */ /* 0x000fe2000001ff00 */
[----:B------:R-:W-:Y:S01]  /*07a0*/  CS2R R14, SRZ ;  /* 0x00000000000e7805 */ /* 0x000fe2000001ff00 */
[C---:B------:R-:W-:Y:S01]  /*07b0*/  IMAD.WIDE.U32 R42, R141.reuse, 0x10, R34 ;  /* 0x000000108d2a7825 */ /* 0x040fe200078e0022 */
[----:B------:R-:W-:Y:S01]  /*07c0*/  CS2R R24, SRZ ;  /* 0x0000000000187805 */ /* 0x000fe2000001ff00 */
[----:B------:R-:W-:Y:S01]  /*07d0*/  CS2R R26, SRZ ;  /* 0x00000000001a7805 */ /* 0x000fe2000001ff00 */
[----:B------:R-:W-:Y:S01]  /*07e0*/  MOV R36, R114 ;  /* 0x0000007200247202 */ /* 0x000fe20000000f00 */
[C---:B------:R-:W-:Y:S01]  /*07f0*/  IMAD.WIDE.U32 R46, R141.reuse, 0x10, R40 ;  /* 0x000000108d2e7825 */ /* 0x040fe200078e0028 */
[----:B------:R-:W-:Y:S01]  /*0800*/  MOV R37, R117 ;  /* 0x0000007500257202 */ /* 0x000fe20000000f00 */
[----:B------:R-:W-:Y:S01]  /*0810*/  CS2R R20, SRZ ;  /* 0x0000000000147805 */ /* 0x000fe2000001ff00 */
[----:B------:R-:W-:Y:S01]  /*0820*/  CS2R R22, SRZ ;  /* 0x0000000000167805 */ /* 0x000fe2000001ff00 */
[C---:B------:R-:W-:Y:S01]  /*0830*/  IMAD.WIDE.U32 R40, R141.reuse, 0x10, R32 ;  /* 0x000000108d287825 */ /* 0x040fe200078e0020 */
[----:B------:R1:W5:Y:S01]  /*0840*/  @!P3 LDG.E.EF.128 R12, [R42.64] ;  /* 0x000000062a0cb981 */ /* 0x000362000c0e1d00 */
[----:B------:R-:W-:Y:S01]  /*0850*/  CS2R R28, SRZ ;  /* 0x00000000001c7805 */ /* 0x000fe2000001ff00 */
[----:B------:R-:W-:Y:S01]  /*0860*/  CS2R R30, SRZ ;  /* 0x00000000001e7805 */ /* 0x000fe2000001ff00 */
[----:B------:R-:W-:Y:S01]  /*0870*/  IMAD.WIDE.U32 R44, R141, 0x10, R36 ;  /* 0x000000108d2c7825 */ /* 0x000fe200078e0024 */
[----:B------:R0:W5:Y:S01]  /*0880*/  @!P4 LDG.E.EF.128 R24, [R40.64] ;  /* 0x000000062818c981 */ /* 0x000162000c0e1d00 */
[----:B------:R-:W-:-:S03]  /*0890*/  CS2R R32, SRZ ;  /* 0x0000000000207805 */ /* 0x000fc6000001ff00 */
[----:B------:R0:W5:Y:S01]  /*08a0*/  @!P3 LDG.E.EF.128 R20, [R46.64] ;  /* 0x000000062e14b981 */ /* 0x000162000c0e1d00 */
[----:B-1----:R-:W-:Y:S01]  /*08b0*/  MOV R42, R110 ;  /* 0x0000006e002a7202 */ /* 0x002fe20000000f00 */
[----:B------:R-:W-:Y:S02]  /*08c0*/  IMAD.MOV.U32 R43, RZ, RZ, R113 ;  /* 0x000000ffff2b7224 */ /* 0x000fe400078e0071 */
[----:B------:R1:W5:Y:S01]  /*08d0*/  @!P4 LDG.E.EF.128 R28, [R44.64] ;  /* 0x000000062c1cc981 */ /* 0x000362000c0e1d00 */
[----:B0-----:R-:W-:Y:S01]  /*08e0*/  MOV R41, R115 ;  /* 0x0000007300297202 */ /* 0x001fe20000000f00 */
[----:B------:R-:W-:Y:S01]  /*08f0*/  IMAD.MOV.U32 R40, RZ, RZ, R112 ;  /* 0x000000ffff287224 */ /* 0x000fe200078e0070 */
[----:B------:R-:W-:Y:S01]  /*0900*/  CS2R R34, SRZ ;  /* 0x0000000000227805 */ /* 0x000fe2000001ff00 */
[C---:B------:R-:W-:Y:S01]  /*0910*/  IMAD.WIDE.U32 R46, R141.reuse, 0x10, R42 ;  /* 0x000000108d2e7825 */ /* 0x040fe200078e002a */
[----:B------:R-:W-:Y:S02]  /*0920*/  MOV R42, R108 ;  /* 0x0000006c002a7202 */ /* 0x000fe40000000f00 */
[----:B------:R-:W-:Y:S01]  /*0930*/  MOV R43, R111 ;  /* 0x0000006f002b7202 */ /* 0x000fe20000000f00 */
[----:B-1----:R-:W-:-:S02]  /*0940*/  IMAD.WIDE.U32 R44, R141, 0x10, R40 ;  /* 0x000000108d2c7825 */ /* 0x002fc400078e0028 */
[----:B------:R-:W-:Y:S02]  /*0950*/  CS2R R40, SRZ ;  /* 0x0000000000287805 */ /* 0x000fe4000001ff00 */
[C---:B------:R-:W-:Y:S01]  /*0960*/  IMAD.WIDE.U32 R74, R141.reuse, 0x10, R42 ;  /* 0x000000108d4a7825 */ /* 0x040fe200078e002a */
[----:B------:R3:W5:Y:S01]  /*0970*/  @!P4 LDG.E.EF.128 R32, [R44.64] ;  /* 0x000000062c20c981 */ /* 0x000762000c0e1d00 */
[----:B------:R-:W-:Y:S01]  /*0980*/  CS2R R42, SRZ ;  /* 0x00000000002a7805 */ /* 0x000fe2000001ff00 */
[----:B------:R-:W-:Y:S02]  /*0990*/  MOV R38, R104 ;  /* 0x0000006800267202 */ /* 0x000fe40000000f00 */
[----:B------:R-:W-:Y:S01]  /*09a0*/  MOV R39, R107 ;  /* 0x0000006b00277202 */ /* 0x000fe20000000f00 */
[----:B------:R-:W-:Y:S02]  /*09b0*/  CS2R R16, SRZ ;  /* 0x0000000000107805 */ /* 0x000fe4000001ff00 */
[----:B------:R-:W5:Y:S01]  /*09c0*/  @!P3 LDG.E.EF.128 R40, [R74.64] ;  /* 0x000000064a28b981 */ /* 0x000f62000c0e1d00 */
[----:B------:R-:W-:Y:S01]  /*09d0*/  CS2R R18, SRZ ;  /* 0x0000000000127805 */ /* 0x000fe2000001ff00 */
[----:B------:R-:W-:Y:S01]  /*09e0*/  IMAD.WIDE.U32 R38, R141, 0x10, R38 ;  /* 0x000000108d267825 */ /* 0x000fe200078e0026 */
[----:B------:R-:W-:-:S04]  /*09f0*/  CS2R R36, SRZ ;  /* 0x0000000000247805 */ /* 0x000fc8000001ff00 */
[----:B------:R0:W5:Y:S02]  /*0a00*/  @!P3 LDG.E.EF.128 R16, [R38.64] ;  /* 0x000000062610b981 */ /* 0x000164000c0e1d00 */
[----:B0-----:R-:W-:-:S06]  /*0a10*/  CS2R R38, SRZ ;  /* 0x0000000000267805 */ /* 0x001fcc000001ff00 */
[----:B------:R0:W5:Y:S01]  /*0a20*/  @!P4 LDG.E.EF.128 R36, [R46.64] ;  /* 0x000000062e24c981 */ /* 0x000162000c0e1d00 */
[----:B--2---:R-:W-:Y:S02]  /*0a30*/  PRMT R155, R60, 0x7632, R155 ;  /* 0x000076323c9b7816 */ /* 0x004fe4000000009b */
[----:B---3--:R-:W-:Y:S02]  /*0a40*/  PRMT R44, R64, 0x7632, R44 ;  /* 0x00007632402c7816 */ /* 0x008fe4000000002c */
[----:B------:R-:W-:-:S03]  /*0a50*/  SHF.L.U32 R155, R155, 0x10, RZ ;  /* 0x000000109b9b7819 */ /* 0x000fc600000006ff */
[----:B------:R-:W-:Y:S01]  /*0a60*/  IMAD.U32 R44, R44, 0x10000, RZ ;  /* 0x000100002c2c7824 */ /* 0x000fe200078e00ff */
[----:B------:R-:W-:-:S03]  /*0a70*/  SHF.L.U32 R45, R61, 0x10, RZ ;  /* 0x000000103d2d7819 */ /* 0x000fc600000006ff */
[----:B------:R-:W-:Y:S01]  /*0a80*/  FADD R163, R44, R155 ;  /* 0x0000009b2ca37221 */ /* 0x000fe20000000000 */
[----:B------:R-:W-:Y:S02]  /*0a90*/  SHF.L.U32 R44, R65, 0x10, RZ ;  /* 0x00000010412c7819 */ /* 0x000fe400000006ff */
[----:B------:R-:W-:Y:S02]  /*0aa0*/  PRMT R61, R61, 0x7632, R61 ;  /* 0x000076323d3d7816 */ /* 0x000fe4000000003d */
[----:B------:R-:W-:Y:S01]  /*0ab0*/  PRMT R65, R65, 0x7632, R65 ;  /* 0x0000763241417816 */ /* 0x000fe20000000041 */
[----:B------:R-:W-:Y:S01]  /*0ac0*/  IMAD.U32 R157, R60, 0x10000, RZ ;  /* 0x000100003c9d7824 */ /* 0x000fe200078e00ff */
[----:B------:R-:W-:Y:S01]  /*0ad0*/  SHF.L.U32 R64, R64, 0x10, RZ ;  /* 0x0000001040407819 */ /* 0x000fe200000006ff */
[----:B------:R-:W-:Y:S02]  /*0ae0*/  IMAD.U32 R60, R61, 0x10000, RZ ;  /* 0x000100003d3c7824 */ /* 0x000fe400078e00ff */
[----:B------:R-:W-:Y:S01]  /*0af0*/  IMAD.U32 R65, R65, 0x10000, RZ ;  /* 0x0001000041417824 */ /* 0x000fe200078e00ff */
[----:B------:R-:W-:Y:S01]  /*0b00*/  FADD R161, R44, R45 ;  /* 0x0000002d2ca17221 */ /* 0x000fe20000000000 */
[----:B------:R-:W-:Y:S01]  /*0b10*/  FADD R160, R64, R157 ;  /* 0x0000009d40a07221 */ /* 0x000fe20000000000 */
[----:B0-----:R-:W-:Y:S01]  /*0b20*/  IMAD.U32 R47, R62, 0x10000, RZ ;  /* 0x000100003e2f7824 */ /* 0x001fe200078e00ff */
[----:B------:R-:W-:Y:S01]  /*0b30*/  SHF.L.U32 R44, R66, 0x10, RZ ;  /* 0x00000010422c7819 */ /* 0x000fe200000006ff */
[----:B------:R-:W-:Y:S01]  /*0b40*/  FADD R64, R65, R60 ;  /* 0x0000003c41407221 */ /* 0x000fe20000000000 */
[----:B------:R-:W-:Y:S01]  /*0b50*/  PRMT R62, R62, 0x7632, R62 ;  /* 0x000076323e3e7816 */ /* 0x000fe2000000003e */
[----:B----4-:R-:W-:Y:S01]  /*0b60*/  IMAD.U32 R60, R69, 0x10000, RZ ;  /* 0x00010000453c7824 */ /* 0x010fe200078e00ff */
[----:B------:R-:W-:-:S02]  /*0b70*/  PRMT R66, R66, 0x7632, R66 ;  /* 0x0000763242427816 */ /* 0x000fc40000000042 */
[C---:B------:R-:W-:Y:S01]  /*0b80*/  SHF.L.U32 R46, R63.reuse, 0x10, RZ ;  /* 0x000000103f2e7819 */ /* 0x040fe200000006ff */
[----:B------:R-:W-:Y:S01]  /*0b90*/  FADD R161, R60, R161 ;  /* 0x000000a13ca17221 */ /* 0x000fe20000000000 */
[----:B------:R-:W-:Y:S02]  /*0ba0*/  PRMT R63, R63, 0x7632, R63 ;  /* 0x000076323f3f7816 */ /* 0x000fe4000000003f */
[----:B------:R-:W-:Y:S02]  /*0bb0*/  SHF.L.U32 R61, R62, 0x10, RZ ;  /* 0x000000103e3d7819 */ /* 0x000fe400000006ff */
[----:B------:R-:W-:Y:S01]  /*0bc0*/  SHF.L.U32 R66, R66, 0x10, RZ ;  /* 0x0000001042427819 */ /* 0x000fe200000006ff */
[----:B------:R-:W-:Y:S01]  /*0bd0*/  FADD R157, R44, R47 ;  /* 0x0000002f2c9d7221 */ /* 0x000fe20000000000 */
[----:B------:R-:W-:Y:S01]  /*0be0*/  SHF.L.U32 R60, R70, 0x10, RZ ;  /* 0x00000010463c7819 */ /* 0x000fe200000006ff */
[----:B------:R-:W-:Y:S01]  /*0bf0*/  IMAD.U32 R45, R67, 0x10000, RZ ;  /* 0x00010000432d7824 */ /* 0x000fe200078e00ff */
[----:B------:R-:W-:Y:S01]  /*0c00*/  SHF.L.U32 R62, R63, 0x10, RZ ;  /* 0x000000103f3e7819 */ /* 0x000fe200000006ff */
[----:B------:R-:W-:Y:S01]  /*0c10*/  FADD R63, R66, R61 ;  /* 0x0000003d423f7221 */ /* 0x000fe20000000000 */
[----:B------:R-:W-:Y:S01]  /*0c20*/  PRMT R67, R67, 0x7632, R67 ;  /* 0x0000763243437816 */ /* 0x000fe20000000043 */
[----:B------:R-:W-:Y:S01]  /*0c30*/  FADD R66, R60, R157 ;  /* 0x0000009d3c427221 */ /* 0x000fe20000000000 */
[----:B------:R-:W-:Y:S01]  /*0c40*/  FADD R155, R45, R46 ;  /* 0x0000002e2d9b7221 */ /* 0x000fe20000000000 */
[----:B------:R-:W-:Y:S01]  /*0c50*/  IMAD.U32 R60, R71, 0x10000, RZ ;  /* 0x00010000473c7824 */ /* 0x000fe200078e00ff */
[----:B------:R-:W-:-:S02]  /*0c60*/  PRMT R70, R70, 0x7632, R70 ;  /* 0x0000763246467816 */ /* 0x000fc40000000046 */
[----:B------:R-:W-:Y:S01]  /*0c70*/  SHF.L.U32 R67, R67, 0x10, RZ ;  /* 0x0000001043437819 */ /* 0x000fe200000006ff */
[----:B------:R-:W-:Y:S01]  /*0c80*/  FADD R155, R60, R155 ;  /* 0x0000009b3c9b7221 */ /* 0x000fe20000000000 */
[----:B------:R-:W-:Y:S02]  /*0c90*/  SHF.L.U32 R70, R70, 0x10, RZ ;  /* 0x0000001046467819 */ /* 0x000fe400000006ff */
[C---:B-----5:R-:W-:Y:S01]  /*0ca0*/  PRMT R60, R58.reuse, 0x7632, R60 ;  /* 0x000076323a3c7816 */ /* 0x060fe2000000003c */
[----:B------:R-:W-:Y:S01]  /*0cb0*/  FADD R62, R67, R62 ;  /* 0x0000003e433e7221 */ /* 0x000fe20000000000 */
[----:B------:R-:W-:Y:S02]  /*0cc0*/  MOV R44, R100 ;  /* 0x00000064002c7202 */ /* 0x000fe40000000f00 */
[----:B------:R-:W-:Y:S02]  /*0cd0*/  MOV R45, R103 ;  /* 0x00000067002d7202 */ /* 0x000fe40000000f00 */
[----:B------:R-:W-:Y:S01]  /*0ce0*/  SHF.L.U32 R67, R58, 0x10, RZ ;  /* 0x000000103a437819 */ /* 0x000fe200000006ff */
[----:B------:R-:W-:Y:S01]  /*0cf0*/  FADD R63, R70, R63 ;  /* 0x0000003f463f7221 */ /* 0x000fe20000000000 */
[----:B------:R-:W-:Y:S01]  /*0d00*/  SHF.L.U32 R61, R68, 0x10, RZ ;  /* 0x00000010443d7819 */ /* 0x000fe200000006ff */
[----:B------:R-:W-:Y:S01]  /*0d10*/  IMAD.U32 R60, R60, 0x10000, RZ ;  /* 0x000100003c3c7824 */ /* 0x000fe200078e00ff */
[----:B------:R-:W-:Y:S01]  /*0d20*/  PRMT R69, R69, 0x7632, R69 ;  /* 0x0000763245457816 */ /* 0x000fe20000000045 */
[----:B------:R-:W-:Y:S01]  /*0d30*/  IMAD.WIDE.U32 R158, R141, 0x10, R44 ;  /* 0x000000108d9e7825 */ /* 0x000fe200078e002c */
[----:B------:R-:W-:Y:S01]  /*0d40*/  PRMT R71, R71, 0x7632, R71 ;  /* 0x0000763247477816 */ /* 0x000fe20000000047 */
[----:B------:R-:W-:Y:S01]  /*0d50*/  CS2R R44, SRZ ;  /* 0x00000000002c7805 */ /* 0x000fe2000001ff00 */
[----:B------:R-:W-:Y:S01]  /*0d60*/  CS2R R46, SRZ ;  /* 0x00000000002e7805 */ /* 0x000fe2000001ff00 */
[----:B------:R-:W-:Y:S01]  /*0d70*/  FADD R67, R67, R66 ;  /* 0x0000004243437221 */ /* 0x000fe20000000000 */
[----:B------:R-:W-:Y:S01]  /*0d80*/  FADD R160, R61, R160 ;  /* 0x000000a03da07221 */ /* 0x000fe20000000000 */
[----:B------:R-:W-:Y:S01]  /*0d90*/  FADD R66, R60, R63 ;  /* 0x0000003f3c427221 */ /* 0x000fe20000000000 */
[----:B------:R-:W-:Y:S01]  /*0da0*/  IMAD.U32 R69, R69, 0x10000, RZ ;  /* 0x0001000045457824 */ /* 0x000fe200078e00ff */
[----:B------:R-:W-:Y:S01]  /*0db0*/  SHF.L.U32 R71, R71, 0x10, RZ ;  /* 0x0000001047477819 */ /* 0x000fe200000006ff */
[----:B------:R0:W2:Y:S01]  /*0dc0*/  @!P3 LDG.E.EF.128 R44, [R158.64] ;  /* 0x000000069e2cb981 */ /* 0x0000a2000c0e1d00 */
[----:B------:R-:W-:-:S02]  /*0dd0*/  MOV R60, R118 ;  /* 0x00000076003c7202 */ /* 0x000fc40000000f00 */
[----:B------:R-:W-:Y:S01]  /*0de0*/  MOV R61, R121 ;  /* 0x00000079003d7202 */ /* 0x000fe20000000f00 */
[----:B------:R-:W-:Y:S01]  /*0df0*/  FADD R58, R71, R62 ;  /* 0x0000003e473a7221 */ /* 0x000fe20000000000 */
[----:B------:R-:W-:Y:S01]  /*0e00*/  PRMT R68, R68, 0x7632, R68 ;  /* 0x0000763244447816 */ /* 0x000fe20000000044 */
[----:B------:R-:W-:Y:S01]  /*0e10*/  CS2R R62, SRZ ;  /* 0x00000000003e7805 */ /* 0x000fe2000001ff00 */
[----:B0-----:R-:W-:Y:S01]  /*0e20*/  FADD R158, R69, R64 ;  /* 0x00000040459e7221 */ /* 0x001fe20000000000 */
[----:B------:R-:W-:Y:S02]  /*0e30*/  IMAD.WIDE.U32 R64, R141, 0x10, R60 ;  /* 0x000000108d407825 */ /* 0x000fe400078e003c */
[----:B------:R-:W-:Y:S01]  /*0e40*/  CS2R R60, SRZ ;  /* 0x00000000003c7805 */ /* 0x000fe2000001ff00 */
[----:B------:R-:W-:Y:S02]  /*0e50*/  SHF.L.U32 R68, R68, 0x10, RZ ;  /* 0x0000001044447819 */ /* 0x000fe400000006ff */
[----:B------:R-:W-:-:S03]  /*0e60*/  SHF.L.U32 R69, R56, 0x10, RZ ;  /* 0x0000001038457819 */ /* 0x000fc600000006ff */
[----:B------:R-:W3:Y:S01]  /*0e70*/  @!P4 LDG.E.EF.128 R60, [R64.64] ;  /* 0x00000006403cc981 */ /* 0x000ee2000c0e1d00 */
[----:B------:R-:W-:Y:S01]  /*0e80*/  FADD R157, R68, R163 ;  /* 0x000000a3449d7221 */ /* 0x000fe20000000000 */
[C---:B------:R-:W-:Y:S02]  /*0e90*/  SHF.L.U32 R68, R57.reuse, 0x10, RZ ;  /* 0x0000001039447819 */ /* 0x040fe400000006ff */
[----:B------:R-:W-:Y:S02]  /*0ea0*/  PRMT R56, R56, 0x7632, R56 ;  /* 0x0000763238387816 */ /* 0x000fe40000000038 */
[----:B------:R-:W-:Y:S01]  /*0eb0*/  PRMT R57, R57, 0x7632, R57 ;  /* 0x0000763239397816 */ /* 0x000fe20000000039 */
[----:B------:R-:W-:Y:S01]  /*0ec0*/  IMAD.U32 R70, R59, 0x10000, RZ ;  /* 0x000100003b467824 */ /* 0x000fe200078e00ff */
[----:B------:R-:W-:Y:S02]  /*0ed0*/  SHF.L.U32 R56, R56, 0x10, RZ ;  /* 0x0000001038387819 */ /* 0x000fe400000006ff */
[----:B------:R-:W-:-:S02]  /*0ee0*/  SHF.L.U32 R57, R57, 0x10, RZ ;  /* 0x0000001039397819 */ /* 0x000fc400000006ff */
[----:B------:R-:W-:Y:S01]  /*0ef0*/  PRMT R59, R59, 0x7632, R59 ;  /* 0x000076323b3b7816 */ /* 0x000fe2000000003b */
[----:B------:R-:W-:Y:S01]  /*0f00*/  FADD R70, R70, R155 ;  /* 0x0000009b46467221 */ /* 0x000fe20000000000 */
[----:B------:R-:W-:Y:S01]  /*0f10*/  FADD R157, R56, R157 ;  /* 0x0000009d389d7221 */ /* 0x000fe20000000000 */
[----:B------:R-:W-:Y:S01]  /*0f20*/  FADD R155, R57, R158 ;  /* 0x0000009e399b7221 */ /* 0x000fe20000000000 */
[----:B------:R-:W-:Y:S01]  /*0f30*/  SHF.L.U32 R56, R53, 0x10, RZ ;  /* 0x0000001035387819 */ /* 0x000fe200000006ff */
[----:B------:R-:W-:Y:S02]  /*0f40*/  IMAD.U32 R57, R49, 0x10000, RZ ;  /* 0x0001000031397824 */ /* 0x000fe400078e00ff */
[----:B------:R-:W-:Y:S01]  /*0f50*/  IMAD.U32 R59, R59, 0x10000, RZ ;  /* 0x000100003b3b7824 */ /* 0x000fe200078e00ff */
[----:B------:R-:W-:Y:S01]  /*0f60*/  FADD R68, R68, R161 ;  /* 0x000000a144447221 */ /* 0x000fe20000000000 */
[----:B------:R-:W-:Y:S01]  /*0f70*/  FADD R161, R56, R57 ;  /* 0x0000003938a17221 */ /* 0x000fe20000000000 */
[----:B------:R-:W-:Y:S01]  /*0f80*/  SHF.L.U32 R56, R54, 0x10, RZ ;  /* 0x0000001036387819 */ /* 0x000fe200000006ff */
[----:B------:R-:W-:Y:S01]  /*0f90*/  FADD R71, R59, R58 ;  /* 0x0000003a3b477221 */ /* 0x000fe20000000000 */
[----:B------:R-:W-:Y:S01]  /*0fa0*/  IMAD.U32 R59, R50, 0x10000, RZ ;  /* 0x00010000323b7824 */ /* 0x000fe200078e00ff */
[----:B------:R-:W-:-:S02]  /*0fb0*/  PRMT R49, R49, 0x7632, R49 ;  /* 0x0000763231317816 */ /* 0x000fc40000000031 */
[----:B------:R-:W-:Y:S01]  /*0fc0*/  PRMT R50, R50, 0x7632, R50 ;  /* 0x0000763232327816 */ /* 0x000fe20000000032 */
[----:B------:R-:W-:Y:S01]  /*0fd0*/  FADD R163, R56, R59 ;  /* 0x0000003b38a37221 */ /* 0x000fe20000000000 */
[----:B------:R-:W-:Y:S02]  /*0fe0*/  PRMT R53, R53, 0x7632, R53 ;  /* 0x0000763235357816 */ /* 0x000fe40000000035 */
[----:B------:R-:W-:Y:S02]  /*0ff0*/  PRMT R54, R54, 0x7632, R54 ;  /* 0x0000763236367816 */ /* 0x000fe40000000036 */
[C---:B------:R-:W-:Y:S02]  /*1000*/  SHF.L.U32 R58, R48.reuse, 0x10, RZ ;  /* 0x00000010303a7819 */ /* 0x040fe400000006ff */
[----:B------:R-:W-:Y:S01]  /*1010*/  PRMT R56, R48, 0x7632, R56 ;  /* 0x0000763230387816 */ /* 0x000fe20000000038 */
[----:B------:R-:W-:Y:S01]  /*1020*/  IMAD.U32 R48, R49, 0x10000, RZ ;  /* 0x0001000031307824 */ /* 0x000fe200078e00ff */
[----:B------:R-:W-:Y:S01]  /*1030*/  SHF.L.U32 R49, R50, 0x10, RZ ;  /* 0x0000001032317819 */ /* 0x000fe200000006ff */
[----:B------:R-:W-:Y:S01]  /*1040*/  IMAD.U32 R53, R53, 0x10000, RZ ;  /* 0x0001000035357824 */ /* 0x000fe200078e00ff */
[----:B------:R-:W-:-:S03]  /*1050*/  SHF.L.U32 R54, R54, 0x10, RZ ;  /* 0x0000001036367819 */ /* 0x000fc600000006ff */
[----:B------:R-:W-:Y:S01]  /*1060*/  FADD R158, R53, R48 ;  /* 0x00000030359e7221 */ /* 0x000fe20000000000 */
[----:B------:R-:W-:Y:S01]  /*1070*/  SHF.L.U32 R48, R55, 0x10, RZ ;  /* 0x0000001037307819 */ /* 0x000fe200000006ff */
[----:B------:R-:W-:Y:S01]  /*1080*/  FADD R165, R54, R49 ;  /* 0x0000003136a57221 */ /* 0x000fe20000000000 */
[C---:B------:R-:W-:Y:S01]  /*1090*/  IMAD.U32 R49, R51.reuse, 0x10000, RZ ;  /* 0x0001000033317824 */ /* 0x040fe200078e00ff */
[----:B------:R-:W-:Y:S02]  /*10a0*/  PRMT R51, R51, 0x7632, R51 ;  /* 0x0000763233337816 */ /* 0x000fe40000000033 */
[----:B------:R-:W-:Y:S02]  /*10b0*/  PRMT R55, R55, 0x7632, R55 ;  /* 0x0000763237377816 */ /* 0x000fe40000000037 */
[C---:B------:R-:W-:Y:S02]  /*10c0*/  SHF.L.U32 R57, R52.reuse, 0x10, RZ ;  /* 0x0000001034397819 */ /* 0x040fe400000006ff */
[----:B------:R-:W-:-:S02]  /*10d0*/  PRMT R52, R52, 0x7632, R52 ;  /* 0x0000763234347816 */ /* 0x000fc40000000034 */
[----:B------:R-:W-:Y:S02]  /*10e0*/  SHF.L.U32 R50, R51, 0x10, RZ ;  /* 0x0000001033327819 */ /* 0x000fe400000006ff */
[----:B------:R-:W-:Y:S01]  /*10f0*/  SHF.L.U32 R55, R55, 0x10, RZ ;  /* 0x0000001037377819 */ /* 0x000fe200000006ff */
[----:B------:R-:W-:Y:S01]  /*1100*/  FADD R159, R57, R58 ;  /* 0x0000003a399f7221 */ /* 0x000fe20000000000 */
[----:B------:R-:W-:Y:S02]  /*1110*/  SHF.L.U32 R57, R56, 0x10, RZ ;  /* 0x0000001038397819 */ /* 0x000fe400000006ff */
[----:B------:R-:W-:Y:S01]  /*1120*/  SHF.L.U32 R52, R52, 0x10, RZ ;  /* 0x0000001034347819 */ /* 0x000fe200000006ff */
[----:B------:R-:W-:Y:S01]  /*1130*/  FADD R54, R55, R50 ;  /* 0x0000003237367221 */ /* 0x000fe20000000000 */
[----:B------:R-:W-:Y:S01]  /*1140*/  IMAD.U32 R50, R5, 0x10000, RZ ;  /* 0x0001000005327824 */ /* 0x000fe200078e00ff */
[----:B------:R-:W-:Y:S02]  /*1150*/  FADD R167, R48, R49 ;  /* 0x0000003130a77221 */ /* 0x000fe40000000000 */
[----:B------:R-:W-:Y:S01]  /*1160*/  FADD R53, R52, R57 ;  /* 0x0000003934357221 */ /* 0x000fe20000000000 */
[----:B------:R-:W-:Y:S01]  /*1170*/  FADD R52, R50, R161 ;  /* 0x000000a132347221 */ /* 0x000fe20000000000 */
[----:B------:R-:W-:Y:S01]  /*1180*/  MOV R48, R88 ;  /* 0x0000005800307202 */ /* 0x000fe20000000f00 */
[----:B------:R-:W-:Y:S01]  /*1190*/  IMAD.MOV.U32 R49, RZ, RZ, R91 ;  /* 0x000000ffff317224 */ /* 0x000fe200078e005b */
[----:B------:R-:W-:-:S02]  /*11a0*/  SHF.L.U32 R50, R4, 0x10, RZ ;  /* 0x0000001004327819 */ /* 0x000fc400000006ff */
[----:B------:R-:W-:Y:S02]  /*11b0*/  PRMT R5, R5, 0x7632, R5 ;  /* 0x0000763205057816 */ /* 0x000fe40000000005 */
[----:B------:R-:W-:Y:S01]  /*11c0*/  PRMT R4, R4, 0x7632, R4 ;  /* 0x0000763204047816 */ /* 0x000fe20000000004 */
[----:B------:R-:W-:Y:S01]  /*11d0*/  CS2R R56, SRZ ;  /* 0x0000000000387805 */ /* 0x000fe2000001ff00 */
[----:B------:R-:W-:Y:S01]  /*11e0*/  CS2R R58, SRZ ;  /* 0x00000000003a7805 */ /* 0x000fe2000001ff00 */
[----:B------:R-:W-:Y:S01]  /*11f0*/  IMAD.WIDE.U32 R48, R141, 0x10, R48 ;  /* 0x000000108d307825 */ /* 0x000fe200078e0030 */
[----:B------:R-:W-:-:S03]  /*1200*/  SHF.L.U32 R4, R4, 0x10, RZ ;  /* 0x0000001004047819 */ /* 0x000fc600000006ff */
[----:B------:R-:W-:Y:S01]  /*1210*/  IMAD.U32 R5, R5, 0x10000, RZ ;  /* 0x0001000005057824 */ /* 0x000fe200078e00ff */
[----:B------:R-:W-:Y:S01]  /*1220*/  FADD R162, R50, R159 ;  /* 0x0000009f32a27221 */ /* 0x000fe20000000000 */
[----:B------:R0:W4:Y:S01]  /*1230*/  @!P2 LDG.E.EF.128 R56, [R48.64] ;  /* 0x000000063038a981 */ /* 0x000122000c0e1d00 */
[----:B------:R-:W-:Y:S01]  /*1240*/  SHF.L.U32 R50, R6, 0x10, RZ ;  /* 0x0000001006327819 */ /* 0x000fe200000006ff */
[----:B------:R-:W-:Y:S01]  /*1250*/  FADD R159, R5, R158 ;  /* 0x0000009e059f7221 */ /* 0x000fe20000000000 */
[----:B------:R-:W-:Y:S01]  /*1260*/  FADD R161, R4, R53 ;  /* 0x0000003504a17221 */ /* 0x000fe20000000000 */
[----:B------:R-:W-:Y:S01]  /*1270*/  IMAD.U32 R4, R7, 0x10000, RZ ;  /* 0x0001000007047824 */ /* 0x000fe200078e00ff */
[----:B------:R-:W-:Y:S01]  /*1280*/  SHF.L.U32 R5, R9, 0x10, RZ ;  /* 0x0000001009057819 */ /* 0x000fe200000006ff */
[----:B------:R-:W-:Y:S01]  /*1290*/  FADD R69, R69, R160 ;  /* 0x000000a045457221 */ /* 0x000fe20000000000 */
[----:B------:R-:W-:Y:S01]  /*12a0*/  FADD R160, R50, R163 ;  /* 0x000000a332a07221 */ /* 0x000fe20000000000 */
[----:B------:R-:W-:Y:S01]  /*12b0*/  FADD R158, R4, R167 ;  /* 0x000000a7049e7221 */ /* 0x000fe20000000000 */
[----:B------:R-:W-:Y:S01]  /*12c0*/  CS2R R50, SRZ ;  /* 0x0000000000327805 */ /* 0x000fe2000001ff00 */
[----:B------:R-:W-:Y:S01]  /*12d0*/  FADD R4, R5, R52 ;  /* 0x0000003405047221 */ /* 0x000fe20000000000 */
[----:B0-----:R-:W-:Y:S01]  /*12e0*/  CS2R R48, SRZ ;  /* 0x0000000000307805 */ /* 0x001fe2000001ff00 */
[----:B------:R-:W-:-:S05]  /*12f0*/  IMAD.WIDE.U32 R52, R141, 0x10, R78 ;  /* 0x000000108d347825 */ /* 0x000fca00078e004e */
[----:B------:R0:W5:Y:S01]  /*1300*/  @!P1 LDG.E.EF.128 R48, [R52.64] ;  /* 0x0000000634309981 */ /* 0x000162000c0e1d00 */
[----:B------:R-:W-:Y:S02]  /*1310*/  PRMT R7, R7, 0x7632, R7 ;  /* 0x0000763207077816 */ /* 0x000fe40000000007 */
[----:B------:R-:W-:Y:S02]  /*1320*/  PRMT R6, R6, 0x7632, R6 ;  /* 0x0000763206067816 */ /* 0x000fe40000000006 */
[----:B------:R-:W-:Y:S02]  /*1330*/  SHF.L.U32 R7, R7, 0x10, RZ ;  /* 0x0000001007077819 */ /* 0x000fe400000006ff */
[----:B------:R-:W-:Y:S02]  /*1340*/  SHF.L.U32 R5, R10, 0x10, RZ ;  /* 0x000000100a057819 */ /* 0x000fe400000006ff */
[----:B------:R-:W-:Y:S01]  /*1350*/  SHF.L.U32 R6, R6, 0x10, RZ ;  /* 0x0000001006067819 */ /* 0x000fe200000006ff */
[----:B------:R-:W-:Y:S01]  /*1360*/  FADD R55, R7, R54 ;  /* 0x0000003607377221 */ /* 0x000fe20000000000 */
[----:B------:R-:W-:Y:S01]  /*1370*/  PRMT R10, R10, 0x7632, R10 ;  /* 0x000076320a0a7816 */ /* 0x000fe2000000000a */
[C---:B------:R-:W-:Y:S01]  /*1380*/  IMAD.U32 R7, R11.reuse, 0x10000, RZ ;  /* 0x000100000b077824 */ /* 0x040fe200078e00ff */
[----:B------:R-:W-:Y:S01]  /*1390*/  PRMT R11, R11, 0x7632, R11 ;  /* 0x000076320b0b7816 */ /* 0x000fe2000000000b */
[----:B------:R-:W-:Y:S01]  /*13a0*/  FADD R165, R6, R165 ;  /* 0x000000a506a57221 */ /* 0x000fe20000000000 */
[----:B0-----:R-:W-:-:S03]  /*13b0*/  SHF.L.U32 R52, R10, 0x10, RZ ;  /* 0x000000100a347819 */ /* 0x001fc600000006ff */
[----:B------:R-:W-:Y:S01]  /*13c0*/  IMAD.U32 R10, R11, 0x10000, RZ ;  /* 0x000100000b0a7824 */ /* 0x000fe200078e00ff */
[----:B------:R-:W-:Y:S01]  /*13d0*/  SHF.L.U32 R53, R13, 0x10, RZ ;  /* 0x000000100d357819 */ /* 0x000fe200000006ff */
[----:B------:R-:W-:Y:S01]  /*13e0*/  FADD R11, R52, R165 ;  /* 0x000000a5340b7221 */ /* 0x000fe20000000000 */
[----:B------:R-:W-:Y:S01]  /*13f0*/  SHF.L.U32 R52, R41, 0x10, RZ ;  /* 0x0000001029347819 */ /* 0x000fe200000006ff */
[----:B------:R-:W-:Y:S01]  /*1400*/  FADD R7, R7, R158 ;  /* 0x0000009e07077221 */ /* 0x000fe20000000000 */
[----:B------:R-:W-:Y:S01]  /*1410*/  FADD R10, R10, R55 ;  /* 0x000000370a0a7221 */ /* 0x000fe20000000000 */
[----:B------:R-:W-:Y:S02]  /*1420*/  SHF.L.U32 R55, R14, 0x10, RZ ;  /* 0x000000100e377819 */ /* 0x000fe400000006ff */
[----:B------:R-:W-:Y:S01]  /*1430*/  FADD R158, R52, R53 ;  /* 0x00000035349e7221 */ /* 0x000fe20000000000 */
[----:B------:R-:W-:Y:S01]  /*1440*/  IMAD.U32 R52, R42, 0x10000, RZ ;  /* 0x000100002a347824 */ /* 0x000fe200078e00ff */
[----:B------:R-:W-:-:S02]  /*1450*/  PRMT R9, R9, 0x7632, R9 ;  /* 0x0000763209097816 */ /* 0x000fc40000000009 */
[----:B------:R-:W-:Y:S02]  /*1460*/  PRMT R13, R13, 0x7632, R13 ;  /* 0x000076320d0d7816 */ /* 0x000fe4000000000d */
[----:B------:R-:W-:Y:S01]  /*1470*/  PRMT R41, R41, 0x7632, R41 ;  /* 0x0000763229297816 */ /* 0x000fe20000000029 */
[----:B------:R-:W-:Y:S01]  /*1480*/  FADD R55, R52, R55 ;  /* 0x0000003734377221 */ /* 0x000fe20000000000 */
[----:B------:R-:W-:Y:S02]  /*1490*/  PRMT R14, R14, 0x7632, R14 ;  /* 0x000076320e0e7816 */ /* 0x000fe4000000000e */
[----:B------:R-:W-:Y:S01]  /*14a0*/  PRMT R42, R42, 0x7632, R42 ;  /* 0x000076322a2a7816 */ /* 0x000fe2000000002a */
[C---:B------:R-:W-:Y:S01]  /*14b0*/  IMAD.U32 R54, R12.reuse, 0x10000, RZ ;  /* 0x000100000c367824 */ /* 0x040fe200078e00ff */
[----:B------:R-:W-:Y:S01]  /*14c0*/  PRMT R52, R12, 0x7632, R52 ;  /* 0x000076320c347816 */ /* 0x000fe20000000034 */
[----:B------:R-:W-:Y:S01]  /*14d0*/  IMAD.U32 R6, R9, 0x10000, RZ ;  /* 0x0001000009067824 */ /* 0x000fe200078e00ff */
[----:B------:R-:W-:-:S02]  /*14e0*/  SHF.L.U32 R12, R13, 0x10, RZ ;  /* 0x000000100d0c7819 */ /* 0x000fc400000006ff */
[----:B------:R-:W-:Y:S01]  /*14f0*/  SHF.L.U32 R41, R41, 0x10, RZ ;  /* 0x0000001029297819 */ /* 0x000fe200000006ff */
[----:B------:R-:W-:Y:S01]  /*1500*/  IMAD.U32 R13, R14, 0x10000, RZ ;  /* 0x000100000e0d7824 */ /* 0x000fe200078e00ff */
[----:B------:R-:W-:Y:S01]  /*1510*/  SHF.L.U32 R9, R8, 0x10, RZ ;  /* 0x0000001008097819 */ /* 0x000fe200000006ff */
[----:B------:R-:W-:Y:S01]  /*1520*/  IMAD.U32 R42, R42, 0x10000, RZ ;  /* 0x000100002a2a7824 */ /* 0x000fe200078e00ff */
[----:B------:R-:W-:Y:S01]  /*1530*/  PRMT R8, R8, 0x7632, R8 ;  /* 0x0000763208087816 */ /* 0x000fe20000000008 */
[----:B------:R-:W-:Y:S01]  /*1540*/  FADD R14, R41, R12 ;  /* 0x0000000c290e7221 */ /* 0x000fe20000000000 */
[----:B------:R-:W-:Y:S01]  /*1550*/  SHF.L.U32 R12, R43, 0x10, RZ ;  /* 0x000000102b0c7819 */ /* 0x000fe200000006ff */
[----:B------:R-:W-:Y:S01]  /*1560*/  FADD R41, R42, R13 ;  /* 0x0000000d2a297221 */ /* 0x000fe20000000000 */
[----:B------:R-:W-:Y:S02]  /*1570*/  SHF.L.U32 R8, R8, 0x10, RZ ;  /* 0x0000001008087819 */ /* 0x000fe400000006ff */
[----:B------:R-:W-:-:S02]  /*1580*/  SHF.L.U32 R13, R15, 0x10, RZ ;  /* 0x000000100f0d7819 */ /* 0x000fc400000006ff */
[----:B------:R-:W-:Y:S01]  /*1590*/  SHF.L.U32 R53, R40, 0x10, RZ ;  /* 0x0000001028357819 */ /* 0x000fe200000006ff */
[----:B------:R-:W-:Y:S01]  /*15a0*/  FADD R8, R8, R161 ;  /* 0x000000a108087221 */ /* 0x000fe20000000000 */
[----:B------:R-:W-:Y:S01]  /*15b0*/  FADD R6, R6, R159 ;  /* 0x0000009f06067221 */ /* 0x000fe20000000000 */
[----:B------:R-:W-:Y:S01]  /*15c0*/  FADD R161, R12, R13 ;  /* 0x0000000d0ca17221 */ /* 0x000fe20000000000 */
[----:B------:R-:W-:Y:S01]  /*15d0*/  SHF.L.U32 R12, R16, 0x10, RZ ;  /* 0x00000010100c7819 */ /* 0x000fe200000006ff */
[----:B------:R-:W-:Y:S01]  /*15e0*/  FADD R159, R53, R54 ;  /* 0x00000036359f7221 */ /* 0x000fe20000000000 */
[----:B------:R-:W-:Y:S02]  /*15f0*/  PRMT R40, R40, 0x7632, R40 ;  /* 0x0000763228287816 */ /* 0x000fe40000000028 */
[----:B------:R-:W-:Y:S02]  /*1600*/  PRMT R15, R15, 0x7632, R15 ;  /* 0x000076320f0f7816 */ /* 0x000fe4000000000f */
[----:B------:R-:W-:Y:S01]  /*1610*/  PRMT R43, R43, 0x7632, R43 ;  /* 0x000076322b2b7816 */ /* 0x000fe2000000002b */
[----:B------:R-:W-:Y:S01]  /*1620*/  FADD R159, R12, R159 ;  /* 0x0000009f0c9f7221 */ /* 0x000fe20000000000 */
[----:B------:R-:W-:-:S02]  /*1630*/  SHF.L.U32 R53, R52, 0x10, RZ ;  /* 0x0000001034357819 */ /* 0x000fc400000006ff */
[----:B------:R-:W-:Y:S01]  /*1640*/  SHF.L.U32 R40, R40, 0x10, RZ ;  /* 0x0000001028287819 */ /* 0x000fe200000006ff */
[----:B------:R-:W-:Y:S01]  /*1650*/  IMAD.U32 R43, R43, 0x10000, RZ ;  /* 0x000100002b2b7824 */ /* 0x000fe200078e00ff */
[----:B------:R-:W-:-:S03]  /*1660*/  SHF.L.U32 R12, R15, 0x10, RZ ;  /* 0x000000100f0c7819 */ /* 0x000fc600000006ff */
[----:B------:R-:W-:Y:S01]  /*1670*/  FADD R53, R40, R53 ;  /* 0x0000003528357221 */ /* 0x000fe20000000000 */
[----:B------:R-:W-:Y:S01]  /*1680*/  PRMT R16, R16, 0x7632, R16 ;  /* 0x0000763210107816 */ /* 0x000fe20000000010 */
[----:B------:R-:W-:Y:S01]  /*1690*/  FADD R40, R43, R12 ;  /* 0x0000000c2b287221 */ /* 0x000fe20000000000 */
[----:B------:R-:W-:Y:S02]  /*16a0*/  IMAD.U32 R12, R18, 0x10000, RZ ;  /* 0x00010000120c7824 */ /* 0x000fe400078e00ff */
[----:B------:R-:W-:Y:S02]  /*16b0*/  SHF.L.U32 R16, R16, 0x10, RZ ;  /* 0x0000001010107819 */ /* 0x000fe400000006ff */
[----:B------:R-:W-:Y:S01]  /*16c0*/  FADD R55, R12, R55 ;  /* 0x000000370c377221 */ /* 0x000fe20000000000 */
[----:B------:R-:W-:Y:S01]  /*16d0*/  SHF.L.U32 R12, R19, 0x10, RZ ;  /* 0x00000010130c7819 */ /* 0x000fe200000006ff */
[C---:B------:R-:W-:Y:S01]  /*16e0*/  IMAD.U32 R13, R17.reuse, 0x10000, RZ ;  /* 0x00010000110d7824 */ /* 0x040fe200078e00ff */
[----:B------:R-:W-:-:S02]  /*16f0*/  PRMT R17, R17, 0x7632, R17 ;  /* 0x0000763211117816 */ /* 0x000fc40000000011 */
[----:B------:R-:W-:Y:S01]  /*1700*/  PRMT R19, R19, 0x7632, R19 ;  /* 0x0000763213137816 */ /* 0x000fe20000000013 */
[----:B------:R-:W-:Y:S01]  /*1710*/  FADD R42, R16, R53 ;  /* 0x00000035102a7221 */ /* 0x000fe20000000000 */
[----:B------:R-:W-:Y:S01]  /*1720*/  FADD R16, R12, R161 ;  /* 0x000000a10c107221 */ /* 0x000fe20000000000 */
[----:B------:R-:W-:Y:S02]  /*1730*/  SHF.L.U32 R17, R17, 0x10, RZ ;  /* 0x0000001011117819 */ /* 0x000fe400000006ff */
[C---:B------:R-:W-:Y:S01]  /*1740*/  SHF.L.U32 R12, R20.reuse, 0x10, RZ ;  /* 0x00000010140c7819 */ /* 0x040fe200000006ff */
[----:B------:R-:W-:Y:S01]  /*1750*/  IMAD.U32 R19, R19, 0x10000, RZ ;  /* 0x0001000013137824 */ /* 0x000fe200078e00ff */
[----:B------:R-:W-:Y:S02]  /*1760*/  SHF.L.U32 R15, R23, 0x10, RZ ;  /* 0x00000010170f7819 */ /* 0x000fe400000006ff */
[----:B------:R-:W-:Y:S02]  /*1770*/  PRMT R20, R20, 0x7632, R20 ;  /* 0x0000763214147816 */ /* 0x000fe40000000014 */
[----:B------:R-:W-:-:S02]  /*1780*/  PRMT R18, R18, 0x7632, R18 ;  /* 0x0000763212127816 */ /* 0x000fc40000000012 */
[----:B------:R-:W-:Y:S01]  /*1790*/  PRMT R23, R23, 0x7632, R23 ;  /* 0x0000763217177816 */ /* 0x000fe20000000017 */
[----:B------:R-:W-:Y:S01]  /*17a0*/  FADD R43, R17, R14 ;  /* 0x0000000e112b7221 */ /* 0x000fe20000000000 */
[----:B------:R-:W-:Y:S01]  /*17b0*/  FADD R40, R19, R40 ;  /* 0x0000002813287221 */ /* 0x000fe20000000000 */
[----:B------:R-:W-:Y:S01]  /*17c0*/  FADD R158, R13, R158 ;  /* 0x0000009e0d9e7221 */ /* 0x000fe20000000000 */
[----:B------:R-:W-:Y:S01]  /*17d0*/  SHF.L.U32 R18, R18, 0x10, RZ ;  /* 0x0000001012127819 */ /* 0x000fe200000006ff */
[----:B------:R-:W-:Y:S01]  /*17e0*/  IMAD.U32 R17, R20, 0x10000, RZ ;  /* 0x0001000014117824 */ /* 0x000fe200078e00ff */
[----:B------:R-:W-:Y:S01]  /*17f0*/  SHF.L.U32 R19, R23, 0x10, RZ ;  /* 0x0000001017137819 */ /* 0x000fe200000006ff */
[----:B------:R-:W-:Y:S01]  /*1800*/  IMAD.U32 R14, R22, 0x10000, RZ ;  /* 0x00010000160e7824 */ /* 0x000fe200078e00ff */
[----:B------:R-:W-:Y:S01]  /*1810*/  SHF.L.U32 R13, R21, 0x10, RZ ;  /* 0x00000010150d7819 */ /* 0x000fe200000006ff */
[----:B------:R-:W-:Y:S01]  /*1820*/  IMAD.U32 R23, R25, 0x10000, RZ ;  /* 0x0001000019177824 */ /* 0x000fe200078e00ff */
[----:B------:R-:W-:-:S02]  /*1830*/  PRMT R21, R21, 0x7632, R21 ;  /* 0x0000763215157816 */ /* 0x000fc40000000015 */
[----:B------:R-:W-:Y:S01]  /*1840*/  PRMT R22, R22, 0x7632, R22 ;  /* 0x0000763216167816 */ /* 0x000fe20000000016 */
[----:B------:R-:W-:Y:S01]  /*1850*/  FADD R41, R18, R41 ;  /* 0x0000002912297221 */ /* 0x000fe20000000000 */
[----:B------:R-:W-:Y:S01]  /*1860*/  FADD R15, R15, R16 ;  /* 0x000000100f0f7221 */ /* 0x000fe20000000000 */
[----:B------:R-:W-:Y:S01]  /*1870*/  FADD R19, R19, R40 ;  /* 0x0000002813137221 */ /* 0x000fe20000000000 */
[----:B------:R-:W-:Y:S02]  /*1880*/  SHF.L.U32 R16, R21, 0x10, RZ ;  /* 0x0000001015107819 */ /* 0x000fe400000006ff */
[----:B------:R-:W-:Y:S02]  /*1890*/  SHF.L.U32 R18, R22, 0x10, RZ ;  /* 0x0000001016127819 */ /* 0x000fe400000006ff */
[----:B------:R-:W-:Y:S01]  /*18a0*/  SHF.L.U32 R22, R24, 0x10, RZ ;  /* 0x0000001018167819 */ /* 0x000fe200000006ff */
[----:B------:R-:W-:Y:S02]  /*18b0*/  FADD R16, R16, R43 ;  /* 0x0000002b10107221 */ /* 0x000fe40000000000 */
[----:B------:R-:W-:Y:S01]  /*18c0*/  FADD R18, R18, R41 ;  /* 0x0000002912127221 */ /* 0x000fe20000000000 */
[----:B------:R-:W-:Y:S01]  /*18d0*/  PRMT R24, R24, 0x7632, R24 ;  /* 0x0000763218187816 */ /* 0x000fe20000000018 */
[----:B------:R-:W-:Y:S01]  /*18e0*/  FADD R17, R17, R42 ;  /* 0x0000002a11117221 */ /* 0x000fe20000000000 */
[----:B------:R-:W-:-:S02]  /*18f0*/  PRMT R25, R25, 0x7632, R25 ;  /* 0x0000763219197816 */ /* 0x000fc40000000019 */
[----:B------:R-:W-:Y:S01]  /*1900*/  IADD3 R78, P0, R78, 0x800, RZ ;  /* 0x000008004e4e7810 */ /* 0x000fe20007f1e0ff */
[----:B------:R-:W-:-:S03]  /*1910*/  FADD R13, R13, R158 ;  /* 0x0000009e0d0d7221 */ /* 0x000fc60000000000 */
[----:B------:R-:W-:Y:S02]  /*1920*/  IADD3.X R79, RZ, R79, RZ, P0, !PT ;  /* 0x0000004fff4f7210 */ /* 0x000fe400007fe4ff */
[----:B------:R-:W-:Y:S01]  /*1930*/  IADD3 R84, P0, R84, 0x800, RZ ;  /* 0x0000080054547810 */ /* 0x000fe20007f1e0ff */
[----:B------:R-:W-:Y:S01]  /*1940*/  FADD R14, R14, R55 ;  /* 0x000000370e0e7221 */ /* 0x000fe20000000000 */
[----:B------:R-:W-:Y:S02]  /*1950*/  IADD3 R139, P5, R139, 0x400, RZ ;  /* 0x000004008b8b7810 */ /* 0x000fe40007fbe0ff */
[----:B------:R-:W-:Y:S02]  /*1960*/  IADD3 R80, P6, R80, 0x800, RZ ;  /* 0x0000080050507810 */ /* 0x000fe40007fde0ff */
[----:B------:R-:W-:Y:S01]  /*1970*/  IADD3.X R85, RZ, R85, RZ, P0, !PT ;  /* 0x00000055ff557210 */ /* 0x000fe200007fe4ff */
[----:B------:R-:W-:Y:S01]  /*1980*/  FADD R12, R12, R159 ;  /* 0x0000009f0c0c7221 */ /* 0x000fe20000000000 */
[----:B------:R-:W-:Y:S01]  /*1990*/  IADD3 R90, P0, R90, 0x800, RZ ;  /* 0x000008005a5a7810 */ /* 0x000fe20007f1e0ff */
[----:B------:R-:W-:Y:S01]  /*19a0*/  IMAD.X R81, RZ, RZ, R81, P6 ;  /* 0x000000ffff517224 */ /* 0x000fe200030e0651 */
[----:B------:R-:W-:-:S02]  /*19b0*/  IADD3.X R120, RZ, R120, RZ, P5, !PT ;  /* 0x00000078ff787210 */ /* 0x000fc40002ffe4ff */
[----:B------:R-:W-:Y:S02]  /*19c0*/  IADD3 R82, P5, R82, 0x800, RZ ;  /* 0x0000080052527810 */ /* 0x000fe40007fbe0ff */
[----:B---3--:R-:W-:Y:S01]  /*19d0*/  SHF.L.U32 R20, R61, 0x10, RZ ;  /* 0x000000103d147819 */ /* 0x008fe200000006ff */
[----:B------:R-:W-:-:S04]  /*19e0*/  IMAD.U32 R21, R60, 0x10000, RZ ;  /* 0x000100003c157824 */ /* 0x000fc800078e00ff */
[----:B------:R-:W-:Y:S01]  /*19f0*/  FADD R40, R20, R23 ;  /* 0x0000001714287221 */ /* 0x000fe20000000000 */
[----:B------:R-:W-:Y:S02]  /*1a00*/  SHF.L.U32 R23, R26, 0x10, RZ ;  /* 0x000000101a177819 */ /* 0x000fe400000006ff */
[----:B------:R-:W-:Y:S01]  /*1a10*/  SHF.L.U32 R20, R62, 0x10, RZ ;  /* 0x000000103e147819 */ /* 0x000fe200000006ff */
[----:B------:R-:W-:Y:S01]  /*1a20*/  FADD R41, R21, R22 ;  /* 0x0000001615297221 */ /* 0x000fe20000000000 */
[----:B------:R-:W-:Y:S01]  /*1a30*/  IMAD.U32 R21, R27, 0x10000, RZ ;  /* 0x000100001b157824 */ /* 0x000fe200078e00ff */
[----:B------:R-:W-:Y:S02]  /*1a40*/  PRMT R60, R60, 0x7632, R60 ;  /* 0x000076323c3c7816 */ /* 0x000fe4000000003c */
[----:B------:R-:W-:Y:S01]  /*1a50*/  FADD R43, R20, R23 ;  /* 0x00000017142b7221 */ /* 0x000fe20000000000 */
[----:B------:R-:W-:Y:S01]  /*1a60*/  IMAD.U32 R20, R63, 0x10000, RZ ;  /* 0x000100003f147824 */ /* 0x000fe200078e00ff */
[----:B------:R-:W-:-:S02]  /*1a70*/  PRMT R61, R61, 0x7632, R61 ;  /* 0x000076323d3d7816 */ /* 0x000fc4000000003d */
[----:B------:R-:W-:Y:S01]  /*1a80*/  SHF.L.U32 R60, R60, 0x10, RZ ;  /* 0x000000103c3c7819 */ /* 0x000fe200000006ff */
[----:B------:R-:W-:Y:S01]  /*1a90*/  FADD R42, R20, R21 ;  /* 0x00000015142a7221 */ /* 0x000fe20000000000 */
[----:B------:R-:W-:Y:S01]  /*1aa0*/  SHF.L.U32 R23, R29, 0x10, RZ ;  /* 0x000000101d177819 */ /* 0x000fe200000006ff */
[----:B------:R-:W-:Y:S01]  /*1ab0*/  IMAD.U32 R21, R24, 0x10000, RZ ;  /* 0x0001000018157824 */ /* 0x000fe200078e00ff */
[----:B------:R-:W-:Y:S02]  /*1ac0*/  SHF.L.U32 R22, R25, 0x10, RZ ;  /* 0x0000001019167819 */ /* 0x000fe400000006ff */
[----:B------:R-:W-:Y:S02]  /*1ad0*/  SHF.L.U32 R61, R61, 0x10, RZ ;  /* 0x000000103d3d7819 */ /* 0x000fe400000006ff */
[----:B------:R-:W-:Y:S02]  /*1ae0*/  PRMT R26, R26, 0x7632, R26 ;  /* 0x000076321a1a7816 */ /* 0x000fe4000000001a */
[----:B------:R-:W-:Y:S01]  /*1af0*/  PRMT R62, R62, 0x7632, R62 ;  /* 0x000076323e3e7816 */ /* 0x000fe2000000003e */
[----:B------:R-:W-:Y:S01]  /*1b00*/  FADD R25, R60, R21 ;  /* 0x000000153c197221 */ /* 0x000fe20000000000 */
[----:B------:R-:W-:Y:S01]  /*1b10*/  SHF.L.U32 R20, R28, 0x10, RZ ;  /* 0x000000101c147819 */ /* 0x000fe200000006ff */
[----:B------:R-:W-:Y:S01]  /*1b20*/  FADD R52, R23, R40 ;  /* 0x0000002817347221 */ /* 0x000fe20000000000 */
[----:B------:R-:W-:Y:S01]  /*1b30*/  PRMT R27, R27, 0x7632, R27 ;  /* 0x000076321b1b7816 */ /* 0x000fe2000000001b */
[----:B------:R-:W-:Y:S01]  /*1b40*/  FADD R40, R61, R22 ;  /* 0x000000163d287221 */ /* 0x000fe20000000000 */
[----:B------:R-:W-:-:S02]  /*1b50*/  PRMT R63, R63, 0x7632, R63 ;  /* 0x000076323f3f7816 */ /* 0x000fc4000000003f */
[----:B------:R-:W-:Y:S02]  /*1b60*/  SHF.L.U32 R21, R26, 0x10, RZ ;  /* 0x000000101a157819 */ /* 0x000fe400000006ff */
[----:B------:R-:W-:Y:S01]  /*1b70*/  SHF.L.U32 R62, R62, 0x10, RZ ;  /* 0x000000103e3e7819 */ /* 0x000fe200000006ff */
[----:B------:R-:W-:Y:S01]  /*1b80*/  IMAD.U32 R23, R31, 0x10000, RZ ;  /* 0x000100001f177824 */ /* 0x000fe200078e00ff */
[----:B------:R-:W-:Y:S01]  /*1b90*/  PRMT R22, R30, 0x7632, R22 ;  /* 0x000076321e167816 */ /* 0x000fe20000000016 */
[----:B------:R-:W-:Y:S01]  /*1ba0*/  FADD R41, R20, R41 ;  /* 0x0000002914297221 */ /* 0x000fe20000000000 */
[----:B------:R-:W-:Y:S01]  /*1bb0*/  PRMT R29, R29, 0x7632, R29 ;  /* 0x000076321d1d7816 */ /* 0x000fe2000000001d */
[----:B------:R-:W-:Y:S01]  /*1bc0*/  IMAD.U32 R20, R27, 0x10000, RZ ;  /* 0x000100001b147824 */ /* 0x000fe200078e00ff */
[----:B------:R-:W-:Y:S01]  /*1bd0*/  SHF.L.U32 R63, R63, 0x10, RZ ;  /* 0x000000103f3f7819 */ /* 0x000fe200000006ff */
[----:B------:R-:W-:Y:S01]  /*1be0*/  FADD R27, R62, R21 ;  /* 0x000000153e1b7221 */ /* 0x000fe20000000000 */
[----:B------:R-:W-:Y:S01]  /*1bf0*/  PRMT R28, R28, 0x7632, R28 ;  /* 0x000076321c1c7816 */ /* 0x000fe2000000001c */
[----:B------:R-:W-:Y:S01]  /*1c00*/  FADD R42, R23, R42 ;  /* 0x0000002a172a7221 */ /* 0x000fe20000000000 */
[----:B------:R-:W-:-:S02]  /*1c10*/  PRMT R31, R31, 0x7632, R31 ;  /* 0x000076321f1f7816 */ /* 0x000fc4000000001f */
[----:B------:R-:W-:Y:S02]  /*1c20*/  PRMT R21, R34, 0x7632, R21 ;  /* 0x0000763222157816 */ /* 0x000fe40000000015 */
[----:B------:R-:W-:Y:S02]  /*1c30*/  SHF.L.U32 R22, R22, 0x10, RZ ;  /* 0x0000001016167819 */ /* 0x000fe400000006ff */
[----:B------:R-:W-:Y:S02]  /*1c40*/  PRMT R23, R33, 0x7632, R23 ;  /* 0x0000763221177816 */ /* 0x000fe40000000017 */
[----:B------:R-:W-:Y:S01]  /*1c50*/  SHF.L.U32 R29, R29, 0x10, RZ ;  /* 0x000000101d1d7819 */ /* 0x000fe200000006ff */
[----:B------:R-:W-:Y:S01]  /*1c60*/  FADD R26, R63, R20 ;  /* 0x000000143f1a7221 */ /* 0x000fe20000000000 */
[----:B------:R-:W-:Y:S02]  /*1c70*/  PRMT R24, R32, 0x7632, R24 ;  /* 0x0000763220187816 */ /* 0x000fe40000000018 */
[----:B------:R-:W-:Y:S01]  /*1c80*/  SHF.L.U32 R28, R28, 0x10, RZ ;  /* 0x000000101c1c7819 */ /* 0x000fe200000006ff */
[----:B------:R-:W-:Y:S01]  /*1c90*/  IMAD.U32 R31, R31, 0x10000, RZ ;  /* 0x000100001f1f7824 */ /* 0x000fe200078e00ff */
[----:B------:R-:W-:Y:S01]  /*1ca0*/  PRMT R20, R35, 0x7632, R20 ;  /* 0x0000763223147816 */ /* 0x000fe20000000014 */
[----:B------:R-:W-:Y:S01]  /*1cb0*/  FADD R22, R22, R27 ;  /* 0x0000001b16167221 */ /* 0x000fe20000000000 */
[----:B------:R-:W-:Y:S01]  /*1cc0*/  SHF.L.U32 R23, R23, 0x10, RZ ;  /* 0x0000001017177819 */ /* 0x000fe200000006ff */
[----:B------:R-:W-:Y:S01]  /*1cd0*/  IMAD.U32 R21, R21, 0x10000, RZ ;  /* 0x0001000015157824 */ /* 0x000fe200078e00ff */
[----:B------:R-:W-:Y:S01]  /*1ce0*/  FADD R40, R29, R40 ;  /* 0x000000281d287221 */ /* 0x000fe20000000000 */
[----:B------:R-:W-:Y:S01]  /*1cf0*/  SHF.L.U32 R24, R24, 0x10, RZ ;  /* 0x0000001018187819 */ /* 0x000fe200000006ff */
[----:B------:R-:W-:Y:S01]  /*1d00*/  FADD R25, R28, R25 ;  /* 0x000000191c197221 */ /* 0x000fe20000000000 */
[----:B------:R-:W-:Y:S01]  /*1d10*/  SHF.L.U32 R20, R20, 0x10, RZ ;  /* 0x0000001014147819 */ /* 0x000fe200000006ff */
[----:B------:R-:W-:Y:S01]  /*1d20*/  FADD R31, R31, R26 ;  /* 0x0000001a1f1f7221 */ /* 0x000fe20000000000 */
[----:B------:R-:W-:Y:S01]  /*1d30*/  FADD R27, R21, R22 ;  /* 0x00000016151b7221 */ /* 0x000fe20000000000 */
[----:B------:R-:W-:Y:S01]  /*1d40*/  FADD R40, R23, R40 ;  /* 0x0000002817287221 */ /* 0x000fe20000000000 */
[----:B------:R-:W-:Y:S01]  /*1d50*/  PRMT R22, R38, 0x7632, R22 ;  /* 0x0000763226167816 */ /* 0x000fe20000000016 */
[----:B------:R-:W-:Y:S01]  /*1d60*/  FADD R25, R24, R25 ;  /* 0x0000001918197221 */ /* 0x000fe20000000000 */
[----:B------:R-:W-:Y:S01]  /*1d70*/  PRMT R23, R39, 0x7632, R23 ;  /* 0x0000763227177816 */ /* 0x000fe20000000017 */
[----:B------:R-:W-:Y:S01]  /*1d80*/  FADD R24, R20, R31 ;  /* 0x0000001f14187221 */ /* 0x000fe20000000000 */
[----:B------:R-:W-:Y:S01]  /*1d90*/  SHF.L.U32 R30, R30, 0x10, RZ ;  /* 0x000000101e1e7819 */ /* 0x000fe200000006ff */
[----:B------:R-:W-:Y:S01]  /*1da0*/  IMAD.U32 R22, R22, 0x10000, RZ ;  /* 0x0001000016167824 */ /* 0x000fe200078e00ff */
[----:B------:R-:W-:-:S02]  /*1db0*/  PRMT R20, R36, 0x7632, R20 ;  /* 0x0000763224147816 */ /* 0x000fc40000000014 */
[----:B------:R-:W-:Y:S02]  /*1dc0*/  PRMT R21, R37, 0x7632, R21 ;  /* 0x0000763225157816 */ /* 0x000fe40000000015 */
[----:B------:R-:W-:Y:S01]  /*1dd0*/  SHF.L.U32 R23, R23, 0x10, RZ ;  /* 0x0000001017177819 */ /* 0x000fe200000006ff */
[----:B------:R-:W-:Y:S01]  /*1de0*/  FADD R43, R30, R43 ;  /* 0x0000002b1e2b7221 */ /* 0x000fe20000000000 */
[----:B------:R-:W-:Y:S01]  /*1df0*/  SHF.L.U32 R33, R33, 0x10, RZ ;  /* 0x0000001021217819 */ /* 0x000fe200000006ff */
[----:B------:R-:W-:Y:S01]  /*1e00*/  IMAD.U32 R20, R20, 0x10000, RZ ;  /* 0x0001000014147824 */ /* 0x000fe200078e00ff */
[----:B------:R-:W-:Y:S01]  /*1e10*/  SHF.L.U32 R21, R21, 0x10, RZ ;  /* 0x0000001015157819 */ /* 0x000fe200000006ff */
[----:B------:R-:W-:Y:S01]  /*1e20*/  FADD R30, R22, R27 ;  /* 0x0000001b161e7221 */ /* 0x000fe20000000000 */
[----:B------:R-:W-:Y:S01]  /*1e30*/  FADD R27, R23, R24 ;  /* 0x00000018171b7221 */ /* 0x000fe20000000000 */
[C---:B--2---:R-:W-:Y:S01]  /*1e40*/  IMAD.U32 R24, R45.reuse, 0x10000, RZ ;  /* 0x000100002d187824 */ /* 0x044fe200078e00ff */
[----:B------:R-:W-:Y:S01]  /*1e50*/  PRMT R22, R45, 0x7632, R22 ;  /* 0x000076322d167816 */ /* 0x000fe20000000016 */
[----:B------:R-:W-:Y:S01]  /*1e60*/  FADD R31, R20, R25 ;  /* 0x00000019141f7221 */ /* 0x000fe20000000000 */
[----:B------:R-:W-:Y:S01]  /*1e70*/  FADD R52, R33, R52 ;  /* 0x0000003421347221 */ /* 0x000fe20000000000 */
[----:B------:R-:W-:Y:S01]  /*1e80*/  FADD R29, R21, R40 ;  /* 0x00000028151d7221 */ /* 0x000fe20000000000 */
[----:B------:R-:W-:Y:S01]  /*1e90*/  SHF.L.U32 R25, R46, 0x10, RZ ;  /* 0x000000102e197819 */ /* 0x000fe200000006ff */
[----:B------:R-:W-:Y:S01]  /*1ea0*/  IMAD.U32 R35, R35, 0x10000, RZ ;  /* 0x0001000023237824 */ /* 0x000fe200078e00ff */
[----:B------:R-:W-:Y:S01]  /*1eb0*/  SHF.L.U32 R21, R44, 0x10, RZ ;  /* 0x000000102c157819 */ /* 0x000fe200000006ff */
[----:B------:R-:W-:Y:S01]  /*1ec0*/  FADD R33, R24, R13 ;  /* 0x0000000d18217221 */ /* 0x000fe20000000000 */
[----:B------:R-:W-:Y:S01]  /*1ed0*/  SHF.L.U32 R13, R22, 0x10, RZ ;  /* 0x00000010160d7819 */ /* 0x000fe200000006ff */
[----:B------:R-:W-:Y:S01]  /*1ee0*/  FADD R42, R35, R42 ;  /* 0x0000002a232a7221 */ /* 0x000fe20000000000 */
[----:B------:R-:W-:Y:S01]  /*1ef0*/  FADD R25, R25, R14 ;  /* 0x0000000e19197221 */ /* 0x000fe20000000000 */
[----:B------:R-:W-:Y:S01]  /*1f00*/  IADD3.X R93, RZ, R93, RZ, P0, !PT ;  /* 0x0000005dff5d7210 */ /* 0x000fe200007fe4ff */
[----:B------:R-:W-:Y:S01]  /*1f10*/  FADD R35, R21, R12 ;  /* 0x0000000c15237221 */ /* 0x000fe20000000000 */
[----:B------:R-:W-:Y:S01]  /*1f20*/  PRMT R20, R44, 0x7632, R20 ;  /* 0x000076322c147816 */ /* 0x000fe20000000014 */
[----:B------:R-:W-:Y:S01]  /*1f30*/  FADD R5, R5, R160 ;  /* 0x000000a005057221 */ /* 0x000fe20000000000 */
[----:B----4-:R-:W-:Y:S01]  /*1f40*/  PRMT R14, R58, 0x7632, R14 ;  /* 0x000076323a0e7816 */ /* 0x010fe2000000000e */
[----:B------:R-:W-:Y:S01]  /*1f50*/  FADD R21, R13, R16 ;  /* 0x000000100d157221 */ /* 0x000fe20000000000 */
[----:B------:R-:W-:Y:S01]  /*1f60*/  IADD3 R86, P6, R86, 0x800, RZ ;  /* 0x0000080056567810 */ /* 0x000fe20007fde0ff */
[----:B------:R-:W-:Y:S01]  /*1f70*/  IMAD.U32 R58, R58, 0x10000, RZ ;  /* 0x000100003a3a7824 */ /* 0x000fe200078e00ff */
[----:B------:R-:W-:-:S02]  /*1f80*/  IADD3 R98, P0, R98, 0x800, RZ ;  /* 0x0000080062627810 */ /* 0x000fc40007f1e0ff */
[----:B------:R-:W-:Y:S02]  /*1f90*/  PRMT R13, R57, 0x7632, R13 ;  /* 0x00007632390d7816 */ /* 0x000fe4000000000d */
[----:B------:R-:W-:Y:S02]  /*1fa0*/  PRMT R12, R56, 0x7632, R12 ;  /* 0x00007632380c7816 */ /* 0x000fe4000000000c */
[----:B------:R-:W-:Y:S01]  /*1fb0*/  IADD3.X R83, RZ, R83, RZ, P5, !PT ;  /* 0x00000053ff537210 */ /* 0x000fe20002ffe4ff */
[----:B------:R-:W-:Y:S01]  /*1fc0*/  FADD R58, R58, R5 ;  /* 0x000000053a3a7221 */ /* 0x000fe20000000000 */
[----:B------:R-:W-:Y:S01]  /*1fd0*/  SHF.L.U32 R20, R20, 0x10, RZ ;  /* 0x0000001014147819 */ /* 0x000fe200000006ff */
[----:B------:R-:W-:Y:S01]  /*1fe0*/  IMAD.X R87, RZ, RZ, R87, P6 ;  /* 0x000000ffff577224 */ /* 0x000fe200030e0657 */
[----:B------:R-:W-:Y:S02]  /*1ff0*/  IADD3 R88, P5, R88, 0x800, RZ ;  /* 0x0000080058587810 */ /* 0x000fe40007fbe0ff */
[----:B------:R-:W-:-:S02]  /*2000*/  IADD3.X R101, RZ, R101, RZ, P0, !PT ;  /* 0x00000065ff657210 */ /* 0x000fc400007fe4ff */
[----:B------:R-:W-:Y:S02]  /*2010*/  SHF.L.U32 R28, R47, 0x10, RZ ;  /* 0x000000102f1c7819 */ /* 0x000fe400000006ff */
[----:B------:R-:W-:Y:S02]  /*2020*/  SHF.L.U32 R16, R59, 0x10, RZ ;  /* 0x000000103b107819 */ /* 0x000fe400000006ff */
[----:B------:R-:W-:Y:S01]  /*2030*/  IADD3 R104, P0, R104, 0x800, RZ ;  /* 0x0000080068687810 */ /* 0x000fe20007f1e0ff */
[----:B------:R-:W-:Y:S01]  /*2040*/  IMAD.U32 R13, R13, 0x10000, RZ ;  /* 0x000100000d0d7824 */ /* 0x000fe200078e00ff */
[----:B------:R-:W-:Y:S02]  /*2050*/  SHF.L.U32 R57, R57, 0x10, RZ ;  /* 0x0000001039397819 */ /* 0x000fe400000006ff */
[----:B------:R-:W-:Y:S02]  /*2060*/  SHF.L.U32 R5, R12, 0x10, RZ ;  /* 0x000000100c057819 */ /* 0x000fe400000006ff */
[----:B------:R-:W-:Y:S01]  /*2070*/  IADD3 R92, P6, R92, 0x800, RZ ;  /* 0x000008005c5c7810 */ /* 0x000fe20007fde0ff */
[----:B------:R-:W-:Y:S01]  /*2080*/  FADD R20, R20, R17 ;  /* 0x0000001114147221 */ /* 0x000fe20000000000 */
[----:B------:R-:W-:Y:S01]  /*2090*/  IADD3.X R91, RZ, R91, RZ, P5, !PT ;  /* 0x0000005bff5b7210 */ /* 0x000fe20002ffe4ff */
[----:B------:R-:W-:Y:S01]  /*20a0*/  IMAD.U32 R32, R32, 0x10000, RZ ;  /* 0x0001000020207824 */ /* 0x000fe200078e00ff */
[----:B------:R-:W-:Y:S01]  /*20b0*/  SHF.L.U32 R34, R34, 0x10, RZ ;  /* 0x0000001022227819 */ /* 0x000fe200000006ff */
[----:B------:R-:W-:Y:S01]  /*20c0*/  FADD R28, R28, R15 ;  /* 0x0000000f1c1c7221 */ /* 0x000fe20000000000 */
[----:B------:R-:W-:Y:S01]  /*20d0*/  IADD3 R96, P5, R96, 0x800, RZ ;  /* 0x0000080060607810 */ /* 0x000fe20007fbe0ff */
[----:B------:R-:W-:Y:S01]  /*20e0*/  FADD R17, R16, R7 ;  /* 0x0000000710117221 */ /* 0x000fe20000000000 */
[----:B------:R-:W-:Y:S01]  /*20f0*/  IADD3.X R107, RZ, R107, RZ, P0, !PT ;  /* 0x0000006bff6b7210 */ /* 0x000fe200007fe4ff */
[----:B------:R-:W-:Y:S01]  /*2100*/  FADD R16, R57, R4 ;  /* 0x0000000439107221 */ /* 0x000fe20000000000 */
[----:B------:R-:W-:Y:S01]  /*2110*/  PRMT R23, R46, 0x7632, R23 ;  /* 0x000076322e177816 */ /* 0x000fe20000000017 */
[----:B------:R-:W-:Y:S01]  /*2120*/  FADD R13, R13, R6 ;  /* 0x000000060d0d7221 */ /* 0x000fe20000000000 */
[----:B------:R-:W-:Y:S01]  /*2130*/  PRMT R26, R47, 0x7632, R26 ;  /* 0x000076322f1a7816 */ /* 0x000fe2000000001a */
[----:B------:R-:W-:Y:S01]  /*2140*/  FADD R12, R5, R8 ;  /* 0x00000008050c7221 */ /* 0x000fe20000000000 */
[----:B------:R-:W-:Y:S01]  /*2150*/  IADD3 R110, P0, R110, 0x800, RZ ;  /* 0x000008006e6e7810 */ /* 0x000fe20007f1e0ff */
[----:B------:R-:W-:Y:S01]  /*2160*/  IMAD.X R95, RZ, RZ, R95, P6 ;  /* 0x000000ffff5f7224 */ /* 0x000fe200030e065f */
[----:B------:R-:W-:-:S02]  /*2170*/  PRMT R15, R59, 0x7632, R15 ;  /* 0x000076323b0f7816 */ /* 0x000fc4000000000f */
[----:B-----5:R-:W-:Y:S02]  /*2180*/  PRMT R6, R49, 0x7632, R6 ;  /* 0x0000763231067816 */ /* 0x020fe40000000006 */
[----:B------:R-:W-:Y:S02]  /*2190*/  PRMT R7, R48, 0x7632, R7 ;  /* 0x0000763230077816 */ /* 0x000fe40000000007 */
[----:B------:R-:W-:Y:S02]  /*21a0*/  PRMT R5, R50, 0x7632, R5 ;  /* 0x0000763232057816 */ /* 0x000fe40000000005 */
[----:B------:R-:W-:Y:S02]  /*21b0*/  PRMT R4, R51, 0x7632, R4 ;  /* 0x0000763233047816 */ /* 0x000fe40000000004 */
[----:B------:R-:W-:Y:S01]  /*21c0*/  IADD3 R100, P6, R100, 0x800, RZ ;  /* 0x0000080064647810 */ /* 0x000fe20007fde0ff */
[----:B------:R-:W-:Y:S01]  /*21d0*/  FADD R41, R32, R41 ;  /* 0x0000002920297221 */ /* 0x000fe20000000000 */
[----:B------:R-:W-:Y:S01]  /*21e0*/  SHF.L.U32 R38, R38, 0x10, RZ ;  /* 0x0000001026267819 */ /* 0x000fe200000006ff */
[----:B------:R-:W-:Y:S01]  /*21f0*/  FADD R43, R34, R43 ;  /* 0x0000002b222b7221 */ /* 0x000fe20000000000 */
[----:B------:R-:W-:Y:S01]  /*2200*/  SHF.L.U32 R37, R37, 0x10, RZ ;  /* 0x0000001025257819 */ /* 0x000fe200000006ff */
[----:B------:R-:W-:Y:S01]  /*2210*/  IMAD.U32 R39, R39, 0x10000, RZ ;  /* 0x0001000027277824 */ /* 0x000fe200078e00ff */
[----:B------:R-:W-:-:S02]  /*2220*/  SHF.L.U32 R36, R36, 0x10, RZ ;  /* 0x0000001024247819 */ /* 0x000fc400000006ff */
[----:B------:R-:W-:Y:S01]  /*2230*/  IADD3.X R97, RZ, R97, RZ, P5, !PT ;  /* 0x00000061ff617210 */ /* 0x000fe20002ffe4ff */
[----:B------:R-:W-:Y:S01]  /*2240*/  IMAD.U32 R26, R26, 0x10000, RZ ;  /* 0x000100001a1a7824 */ /* 0x000fe200078e00ff */
[----:B------:R-:W-:Y:S02]  /*2250*/  SHF.L.U32 R23, R23, 0x10, RZ ;  /* 0x0000001017177819 */ /* 0x000fe400000006ff */
[----:B------:R-:W-:Y:S02]  /*2260*/  IADD3 R102, P5, R102, 0x800, RZ ;  /* 0x0000080066667810 */ /* 0x000fe40007fbe0ff */
[----:B------:R-:W-:Y:S01]  /*2270*/  IADD3.X R113, RZ, R113, RZ, P0, !PT ;  /* 0x00000071ff717210 */ /* 0x000fe200007fe4ff */
[----:B------:R-:W-:Y:S01]  /*2280*/  FADD R9, R9, R162 ;  /* 0x000000a209097221 */ /* 0x000fe20000000000 */
[----:B------:R-:W-:Y:S01]  /*2290*/  SHF.L.U32 R14, R14, 0x10, RZ ;  /* 0x000000100e0e7819 */ /* 0x000fe200000006ff */
[----:B------:R-:W-:Y:S01]  /*22a0*/  IMAD.U32 R56, R56, 0x10000, RZ ;  /* 0x0001000038387824 */ /* 0x000fe200078e00ff */
[----:B------:R-:W-:-:S02]  /*22b0*/  SHF.L.U32 R15, R15, 0x10, RZ ;  /* 0x000000100f0f7819 */ /* 0x000fc400000006ff */
[----:B------:R-:W-:Y:S01]  /*22c0*/  ISETP.GE.U32.AND P0, PT, R139, 0xc00, PT ;  /* 0x00000c008b00780c */ /* 0x000fe20003f06070 */
[----:B------:R-:W-:Y:S01]  /*22d0*/  IMAD.U32 R48, R48, 0x10000, RZ ;  /* 0x0001000030307824 */ /* 0x000fe200078e00ff */
[----:B------:R-:W-:Y:S01]  /*22e0*/  SHF.L.U32 R49, R49, 0x10, RZ ;  /* 0x0000001031317819 */ /* 0x000fe200000006ff */
[----:B------:R-:W-:Y:S01]  /*22f0*/  IMAD.U32 R6, R6, 0x10000, RZ ;  /* 0x0001000006067824 */ /* 0x000fe200078e00ff */
[----:B------:R-:W-:Y:S01]  /*2300*/  SHF.L.U32 R50, R50, 0x10, RZ ;  /* 0x0000001032327819 */ /* 0x000fe200000006ff */
[----:B------:R-:W-:Y:S01]  /*2310*/  IMAD.U32 R4, R4, 0x10000, RZ ;  /* 0x0001000004047824 */ /* 0x000fe200078e00ff */
[----:B------:R-:W-:Y:S01]  /*2320*/  SHF.L.U32 R51, R51, 0x10, RZ ;  /* 0x0000001033337819 */ /* 0x000fe200000006ff */
[----:B------:R-:W-:Y:S01]  /*2330*/  IMAD.X R103, RZ, RZ, R103, P6 ;  /* 0x000000ffff677224 */ /* 0x000fe200030e0667 */
[----:B------:R-:W-:Y:S02]  /*2340*/  SHF.L.U32 R8, R7, 0x10, RZ ;  /* 0x0000001007087819 */ /* 0x000fe400000006ff */
[----:B------:R-:W-:Y:S01]  /*2350*/  SHF.L.U32 R5, R5, 0x10, RZ ;  /* 0x0000001005057819 */ /* 0x000fe200000006ff */
[----:B------:R-:W-:Y:S01]  /*2360*/  FADD R43, R38, R43 ;  /* 0x0000002b262b7221 */ /* 0x000fe20000000000 */
[----:B------:R-:W-:Y:S01]  /*2370*/  FADD R42, R39, R42 ;  /* 0x0000002a272a7221 */ /* 0x000fe20000000000 */
[----:B------:R-:W-:Y:S01]  /*2380*/  FADD R52, R37, R52 ;  /* 0x0000003425347221 */ /* 0x000fe20000000000 */
[----:B------:R-:W-:Y:S01]  /*2390*/  FADD R36, R36, R41 ;  /* 0x0000002924247221 */ /* 0x000fe20000000000 */
[----:B------:R-:W-:Y:S01]  /*23a0*/  IADD3 R106, P6, R106, 0x800, RZ ;  /* 0x000008006a6a7810 */ /* 0x000fe20007fde0ff */
[----:B------:R-:W-:Y:S01]  /*23b0*/  FADD R18, R23, R18 ;  /* 0x0000001217127221 */ /* 0x000fe20000000000 */
[----:B------:R-:W-:Y:S01]  /*23c0*/  IADD3.X R105, RZ, R105, RZ, P5, !PT ;  /* 0x00000069ff697210 */ /* 0x000fe20002ffe4ff */
[----:B------:R-:W-:Y:S01]  /*23d0*/  FADD R19, R26, R19 ;  /* 0x000000131a137221 */ /* 0x000fe20000000000 */
[----:B------:R-:W-:Y:S01]  /*23e0*/  IADD3 R108, P5, R108, 0x800, RZ ;  /* 0x000008006c6c7810 */ /* 0x000fe20007fbe0ff */
[----:B------:R-:W-:Y:S01]  /*23f0*/  FADD R23, R56, R9 ;  /* 0x0000000938177221 */ /* 0x000fe20000000000 */
[----:B------:R-:W-:Y:S01]  /*2400*/  ISETP.GE.U32.AND.EX P0, PT, R120, RZ, PT, P0 ;  /* 0x000000ff7800720c */ /* 0x000fe20003f06100 */
[----:B------:R-:W-:Y:S01]  /*2410*/  FADD R14, R14, R11 ;  /* 0x0000000b0e0e7221 */ /* 0x000fe20000000000 */
        /* <DEDUP_REMOVED lines=9> */
[----:B------:R-:W-:Y:S01]  /*24b0*/  F2FP.BF16.PACK_AB R5, R29, R52 ;  /* 0x000000341d05723e */ /* 0x000fe200000010ff */
[----:B------:R-:W-:Y:S01]  /*24c0*/  IMAD.X R109, RZ, RZ, R109, P6 ;  /* 0x000000ffff6d7224 */ /* 0x000fe200030e066d */
[----:B------:R-:W-:Y:S01]  /*24d0*/  F2FP.BF16.PACK_AB R6, R30, R43 ;  /* 0x0000002b1e06723e */ /* 0x000fe200000010ff */
[----:B------:R-:W-:Y:S01]  /*24e0*/  @!P2 FFMA R131, R12, R12, R131 ;  /* 0x0000000c0c83a223 */ /* 0x000fe20000000083 */
[----:B------:R-:W-:Y:S01]  /*24f0*/  F2FP.BF16.PACK_AB R7, R27, R42 ;  /* 0x0000002a1b07723e */ /* 0x000fe200000010ff */
[----:B------:R-:W-:Y:S01]  /*2500*/  @!P2 FFMA R132, R13, R13, R132 ;  /* 0x0000000d0d84a223 */ /* 0x000fe20000000084 */
[----:B------:R-:W-:Y:S01]  /*2510*/  F2FP.BF16.PACK_AB R4, R31, R36 ;  /* 0x000000241f04723e */ /* 0x000fe200000010ff */
[----:B------:R-:W-:Y:S01]  /*2520*/  @!P2 FFMA R133, R14, R14, R133 ;  /* 0x0000000e0e85a223 */ /* 0x000fe20000000085 */
[----:B------:R-:W-:Y:S01]  /*2530*/  IADD3.X R111, RZ, R111, RZ, P5, !PT ;  /* 0x0000006fff6f7210 */ /* 0x000fe20002ffe4ff */
[----:B------:R-:W-:Y:S01]  /*2540*/  @!P2 FFMA R134, R15, R15, R134 ;  /* 0x0000000f0f86a223 */ /* 0x000fe20000000086 */
[----:B------:R-:W-:Y:S01]  /*2550*/  F2FP.BF16.PACK_AB R8, R20, R35 ;  /* 0x000000231408723e */ /* 0x000fe200000010ff */
[C---:B------:R-:W-:Y:S01]  /*2560*/  @!P3 FFMA R129, R18.reuse, R18, R129 ;  /* 0x000000121281b223 */ /* 0x040fe20000000081 */
[----:B------:R-:W-:Y:S01]  /*2570*/  F2FP.BF16.PACK_AB R9, R21, R33 ;  /* 0x000000211509723e */ /* 0x000fe200000010ff */
[C---:B------:R-:W-:Y:S01]  /*2580*/  @!P3 FFMA R130, R19.reuse, R19, R130 ;  /* 0x000000131382b223 */ /* 0x040fe20000000082 */
[----:B------:R-:W-:Y:S01]  /*2590*/  F2FP.BF16.PACK_AB R10, R18, R25 ;  /* 0x00000019120a723e */ /* 0x000fe200000010ff */
[----:B------:R-:W-:Y:S01]  /*25a0*/  @!P2 FFMA R151, R16, R16, R151 ;  /* 0x000000101097a223 */ /* 0x000fe20000000097 */
[----:B------:R-:W-:Y:S01]  /*25b0*/  F2FP.BF16.PACK_AB R11, R19, R28 ;  /* 0x0000001c130b723e */ /* 0x000fe200000010ff */
[----:B------:R-:W-:Y:S01]  /*25c0*/  @!P2 FFMA R146, R17, R17, R146 ;  /* 0x000000111192a223 */ /* 0x000fe20000000092 */
[----:B------:R-:W-:-:S02]  /*25d0*/  IADD3 R112, P6, R112, 0x800, RZ ;  /* 0x0000080070707810 */ /* 0x000fc40007fde0ff */
[----:B------:R-:W-:Y:S02]  /*25e0*/  IADD3 R114, P5, R114, 0x800, RZ ;  /* 0x0000080072727810 */ /* 0x000fe40007fbe0ff */
[----:B------:R-:W-:Y:S02]  /*25f0*/  F2FP.BF16.PACK_AB R12, R12, R23 ;  /* 0x000000170c0c723e */ /* 0x000fe400000010ff */
[----:B------:R-:W-:Y:S02]  /*2600*/  F2FP.BF16.PACK_AB R13, R13, R16 ;  /* 0x000000100d0d723e */ /* 0x000fe400000010ff */
[----:B------:R-:W-:Y:S02]  /*2610*/  F2FP.BF16.PACK_AB R14, R14, R58 ;  /* 0x0000003a0e0e723e */ /* 0x000fe400000010ff */
[----:B------:R-:W-:Y:S02]  /*2620*/  F2FP.BF16.PACK_AB R15, R15, R17 ;  /* 0x000000110f0f723e */ /* 0x000fe400000010ff */
[----:B------:R-:W-:-:S02]  /*2630*/  F2FP.BF16.PACK_AB R16, R157, R48 ;  /* 0x000000309d10723e */ /* 0x000fc400000010ff */
[----:B------:R-:W-:Y:S02]  /*2640*/  F2FP.BF16.PACK_AB R17, R22, R49 ;  /* 0x000000311611723e */ /* 0x000fe400000010ff */
[----:B------:R-:W-:Y:S02]  /*2650*/  F2FP.BF16.PACK_AB R18, R37, R67 ;  /* 0x000000432512723e */ /* 0x000fe400000010ff */
[----:B------:R-:W-:Y:S01]  /*2660*/  F2FP.BF16.PACK_AB R19, R71, R70 ;  /* 0x000000464713723e */ /* 0x000fe200000010ff */
[----:B------:R0:W-:Y:S01]  /*2670*/  @!P4 STG.E.128 [R64.64], R4 ;  /* 0x000000044000c986 */ /* 0x0001e2000c101d06 */
[----:B------:R-:W-:Y:S01]  /*2680*/  IADD3.X R117, RZ, R117, RZ, P5, !PT ;  /* 0x00000075ff757210 */ /* 0x000fe20002ffe4ff */
[----:B------:R-:W-:Y:S01]  /*2690*/  IMAD.X R115, RZ, RZ, R115, P6 ;  /* 0x000000ffff737224 */ /* 0x000fe200030e0673 */
[----:B------:R-:W-:Y:S01]  /*26a0*/  IADD3 R118, P5, R118, 0x800, RZ ;  /* 0x0000080076767810 */ /* 0x000fe20007fbe0ff */
[----:B------:R0:W-:Y:S01]  /*26b0*/  @!P3 STG.E.128 [R74.64], R8 ;  /* 0x000000084a00b986 */ /* 0x0001e2000c101d06 */
[----:B------:R-:W-:-:S03]  /*26c0*/  IADD3 R116, P6, R116, 0x800, RZ ;  /* 0x0000080074747810 */ /* 0x000fc60007fde0ff */
[----:B------:R0:W-:Y:S01]  /*26d0*/  @!P2 STG.E.128 [R72.64], R12 ;  /* 0x0000000c4800a986 */ /* 0x0001e2000c101d06 */
[----:B------:R-:W-:-:S03]  /*26e0*/  @!P4 FFMA R143, R52, R52, R143 ;  /* 0x00000034348fc223 */ /* 0x000fc6000000008f */
[----:B------:R0:W-:Y:S01]  /*26f0*/  @!P1 STG.E.128 [R2.64], R16 ;  /* 0x0000001002009986 */ /* 0x0001e2000c101d06 */
[----:B------:R-:W-:Y:S01]  /*2700*/  @!P4 FFMA R124, R29, R29, R124 ;  /* 0x0000001d1d7cc223 */ /* 0x000fe2000000007c */
        /* <DEDUP_REMOVED lines=22> */
[----:B------:R-:W-:Y:S01]  /*2870*/  IADD3.X R119, RZ, R119, RZ, P6, !PT ;  /* 0x00000077ff777210 */ /* 0x000fe200037fe4ff */
[----:B------:R-:W-:Y:S01]  /*2880*/  IMAD.X R121, RZ, RZ, R121, P5 ;  /* 0x000000ffff797224 */ /* 0x000fe200028e0679 */
[----:B0-----:R-:W-:Y:S01]  /*2890*/  @P0 CALL.REL.NOINC `(.L_x_0) ;  /* 0x0000001000000944 */ /* 0x001fe20003c00000 */
[----:B------:R-:W-:Y:S05]  /*28a0*/  BRA `(.L_x_1) ;  /* 0xffffdc2000007947 */ /* 0x000fea000383ffff */
.L_x_0:
        /* <DEDUP_REMOVED lines=28> */
[C---:B------:R-:W-:Y:S01]  /*2a70*/  LOP3.LUT R17, R0.reuse, 0x80, RZ, 0xc0, !PT ;  /* 0x0000008000117812 */ /* 0x040fe200078ec0ff */
[----:B------:R-:W0:Y:S01]  /*2a80*/  SHFL.BFLY PT, R2, R153, 0x10, 0x1f ;  /* 0x0e001f0099027f89 */ /* 0x000e2200000e0000 */
[C---:B------:R-:W-:Y:S01]  /*2a90*/  LOP3.LUT P0, RZ, R0.reuse, 0x1f, RZ, 0xc0, !PT ;  /* 0x0000001f00ff7812 */ /* 0x040fe2000780c0ff */
[----:B------:R-:W-:Y:S01]  /*2aa0*/  IMAD.MOV.U32 R50, RZ, RZ, -0x1 ;  /* 0xffffffffff327424 */ /* 0x000fe200078e00ff */
[----:B------:R-:W-:Y:S01]  /*2ab0*/  ISETP.GE.AND P5, PT, R0, 0x20, PT ;  /* 0x000000200000780c */ /* 0x000fe20003fa6270 */
[----:B------:R-:W1:Y:S01]  /*2ac0*/  SHFL.BFLY PT, R4, R149, 0x10, 0x1f ;  /* 0x0e001f0095047f89 */ /* 0x000e6200000e0000 */
[----:B------:R-:W-:Y:S01]  /*2ad0*/  MOV R48, 0xfffffc00 ;  /* 0xfffffc0000307802 */ /* 0x000fe20000000f00 */
[----:B------:R-:W-:-:S02]  /*2ae0*/  UMOV UR4, URZ ;  /* 0x0000003f00047c82 */ /* 0x000fc40008000000 */
[----:B------:R-:W2:Y:S01]  /*2af0*/  SHFL.BFLY PT, R6, R133, 0x10, 0x1f ;  /* 0x0e001f0085067f89 */ /* 0x000ea200000e0000 */
[----:B------:R-:W-:-:S03]  /*2b00*/  UMOV UR5, URZ ;  /* 0x0000003f00057c82 */ /* 0x000fc60008000000 */
[----:B------:R-:W3:Y:S01]  /*2b10*/  SHFL.BFLY PT, R10, R147, 0x10, 0x1f ;  /* 0x0e001f00930a7f89 */ /* 0x000ee200000e0000 */
[----:B0-----:R-:W-:Y:S01]  /*2b20*/  FADD R2, R153, R2 ;  /* 0x0000000299027221 */ /* 0x001fe20000000000 */
[----:B-1----:R-:W-:-:S04]  /*2b30*/  FADD R5, R149, R4 ;  /* 0x0000000495057221 */ /* 0x002fc80000000000 */
[----:B------:R-:W0:Y:S01]  /*2b40*/  SHFL.BFLY PT, R3, R2, 0x8, 0x1f ;  /* 0x0d001f0002037f89 */ /* 0x000e2200000e0000 */
[----:B--2---:R-:W-:-:S03]  /*2b50*/  FADD R8, R133, R6 ;  /* 0x0000000685087221 */ /* 0x004fc60000000000 */
[----:B------:R-:W1:Y:S01]  /*2b60*/  SHFL.BFLY PT, R4, R5, 0x8, 0x1f ;  /* 0x0d001f0005047f89 */ /* 0x000e6200000e0000 */
[----:B---3--:R-:W-:-:S03]  /*2b70*/  FADD R11, R147, R10 ;  /* 0x0000000a930b7221 */ /* 0x008fc60000000000 */
[----:B------:R-:W2:Y:S04]  /*2b80*/  SHFL.BFLY PT, R7, R8, 0x8, 0x1f ;  /* 0x0d001f0008077f89 */ /* 0x000ea800000e0000 */
        /* <DEDUP_REMOVED lines=14> */
[--C-:B------:R-:W-:Y:S01]  /*2c70*/  SHF.R.U32.HI R9, RZ, 0x5, R0.reuse ;  /* 0x00000005ff097819 */ /* 0x100fe20000011600 */
[----:B---3--:R-:W-:Y:S02]  /*2c80*/  FADD R13, R12, R13 ;  /* 0x0000000d0c0d7221 */ /* 0x008fe40000000000 */
[----:B------:R-:W2:Y:S01]  /*2c90*/  SHFL.BFLY PT, R11, R10, 0x2, 0x1f ;  /* 0x0c401f000a0b7f89 */ /* 0x000ea200000e0000 */
[----:B------:R-:W-:Y:S02]  /*2ca0*/  SHF.R.U32.HI R12, RZ, 0x7, R0 ;  /* 0x00000007ff0c7819 */ /* 0x000fe40000011600 */
[----:B------:R-:W-:Y:S01]  /*2cb0*/  SGXT.U32 R9, R9, 0x2 ;  /* 0x000000020909781a */ /* 0x000fe20000000000 */
[----:B------:R-:W3:Y:S01]  /*2cc0*/  SHFL.BFLY PT, R8, R13, 0x2, 0x1f ;  /* 0x0c401f000d087f89 */ /* 0x000ee200000e0000 */
[----:B------:R-:W-:-:S04]  /*2cd0*/  SGXT.U32 R12, R12, 0x1 ;  /* 0x000000010c0c781a */ /* 0x000fc80000000000 */
[C---:B------:R-:W-:Y:S02]  /*2ce0*/  LOP3.LUT R19, R12.reuse, 0x4, RZ, 0xfc, !PT ;  /* 0x000000040c137812 */ /* 0x040fe400078efcff */
[C---:B------:R-:W-:Y:S02]  /*2cf0*/  LOP3.LUT R18, R12.reuse, 0x2, RZ, 0xfc, !PT ;  /* 0x000000020c127812 */ /* 0x040fe400078efcff */
[----:B------:R-:W-:Y:S01]  /*2d00*/  LOP3.LUT R20, R12, 0x6, RZ, 0xfc, !PT ;  /* 0x000000060c147812 */ /* 0x000fe200078efcff */
[----:B------:R-:W-:Y:S01]  /*2d10*/  IMAD.SHL.U32 R14, R19, 0x10, RZ ;  /* 0x00000010130e7824 */ /* 0x000fe200078e00ff */
[----:B------:R-:W-:Y:S01]  /*2d20*/  SHF.L.U32 R12, R18, 0x4, RZ ;  /* 0x00000004120c7819 */ /* 0x000fe200000006ff */
[----:B0-----:R-:W-:Y:S01]  /*2d30*/  FADD R5, R4, R5 ;  /* 0x0000000504057221 */ /* 0x001fe20000000000 */
[----:B------:R-:W-:Y:S01]  /*2d40*/  SHF.L.U32 R16, R20, 0x4, RZ ;  /* 0x0000000414107819 */ /* 0x000fe200000006ff */
[----:B-1----:R-:W-:-:S03]  /*2d50*/  FADD R3, R7, R2 ;  /* 0x0000000207037221 */ /* 0x002fc60000000000 */
[----:B------:R-:W0:Y:S01]  /*2d60*/  SHFL.BFLY PT, R2, R5, 0x1, 0x1f ;  /* 0x0c201f0005027f89 */ /* 0x000e2200000e0000 */
[----:B--2---:R-:W-:Y:S01]  /*2d70*/  FADD R11, R10, R11 ;  /* 0x0000000b0a0b7221 */ /* 0x004fe20000000000 */
[----:B------:R-:W-:Y:S02]  /*2d80*/  SHF.R.U32.HI R10, RZ, 0x5, R17 ;  /* 0x00000005ff0a7819 */ /* 0x000fe40000011611 */
[----:B------:R-:W1:Y:S01]  /*2d90*/  SHFL.BFLY PT, R6, R3, 0x1, 0x1f ;  /* 0x0c201f0003067f89 */ /* 0x000e6200000e0000 */
[----:B---3--:R-:W-:Y:S01]  /*2da0*/  FADD R8, R13, R8 ;  /* 0x000000080d087221 */ /* 0x008fe20000000000 */
[----:B------:R-:W-:Y:S02]  /*2db0*/  LOP3.LUT R10, R10, R9, RZ, 0xfc, !PT ;  /* 0x000000090a0a7212 */ /* 0x000fe400078efcff */
[----:B------:R-:W2:Y:S01]  /*2dc0*/  SHFL.BFLY PT, R4, R11, 0x1, 0x1f ;  /* 0x0c201f000b047f89 */ /* 0x000ea200000e0000 */
[----:B------:R-:W-:-:S03]  /*2dd0*/  SHF.L.U32 R9, R9, 0x2, RZ ;  /* 0x0000000209097819 */ /* 0x000fc600000006ff */
[----:B------:R-:W3:Y:S01]  /*2de0*/  SHFL.BFLY PT, R7, R8, 0x1, 0x1f ;  /* 0x0c201f0008077f89 */ /* 0x000ee200000e0000 */
[-C--:B------:R-:W-:Y:S02]  /*2df0*/  LOP3.LUT R12, R12, R9.reuse, RZ, 0xfc, !PT ;  /* 0x000000090c0c7212 */ /* 0x080fe400078efcff */
[-C--:B------:R-:W-:Y:S02]  /*2e00*/  LOP3.LUT R14, R14, R9.reuse, RZ, 0xfc, !PT ;  /* 0x000000090e0e7212 */ /* 0x080fe400078efcff */
[----:B------:R-:W-:Y:S01]  /*2e10*/  LOP3.LUT R16, R16, R9, RZ, 0xfc, !PT ;  /* 0x0000000910107212 */ /* 0x000fe200078efcff */
[----:B0-----:R-:W-:Y:S01]  /*2e20*/  FADD R5, R5, R2 ;  /* 0x0000000205057221 */ /* 0x001fe20000000000 */
[----:B-1----:R-:W-:-:S04]  /*2e30*/  FADD R9, R3, R6 ;  /* 0x0000000603097221 */ /* 0x002fc80000000000 */
[----:B------:R-:W-:Y:S01]  /*2e40*/  @!P0 STS [R10.X4], R5 ;  /* 0x000000050a008388 */ /* 0x000fe20000004800 */
[----:B------:R-:W-:Y:S01]  /*2e50*/  SHF.R.U32.HI R6, RZ, 0x3, R17 ;  /* 0x00000003ff067819 */ /* 0x000fe20000011611 */
[----:B--2---:R-:W-:Y:S02]  /*2e60*/  FADD R11, R11, R4 ;  /* 0x000000040b0b7221 */ /* 0x004fe40000000000 */
[----:B------:R0:W-:Y:S01]  /*2e70*/  @!P0 STS [R12], R9 ;  /* 0x000000090c008388 */ /* 0x0001e20000000800 */
[----:B------:R-:W-:Y:S01]  /*2e80*/  MOV R17, 0x39800000 ;  /* 0x3980000000117802 */ /* 0x000fe20000000f00 */
[----:B---3--:R-:W-:Y:S02]  /*2e90*/  FADD R7, R8, R7 ;  /* 0x0000000708077221 */ /* 0x008fe40000000000 */
[----:B------:R-:W-:Y:S01]  /*2ea0*/  @!P0 STS [R14], R11 ;  /* 0x0000000b0e008388 */ /* 0x000fe20000000800 */
[----:B------:R-:W-:-:S03]  /*2eb0*/  LOP3.LUT R8, R0, 0x7f, RZ, 0xc0, !PT ;  /* 0x0000007f00087812 */ /* 0x000fc600078ec0ff */
[----:B------:R-:W-:Y:S04]  /*2ec0*/  @!P0 STS [R16], R7 ;  /* 0x0000000710008388 */ /* 0x000fe80000000800 */
[----:B------:R-:W-:Y:S01]  /*2ed0*/  BAR.SYNC.DEFER_BLOCKING 0x0 ;  /* 0x0000000000007b1d */ /* 0x000fe20000010000 */
[----:B------:R-:W-:Y:S01]  /*2ee0*/  LOP3.LUT P0, RZ, R0, 0x3, RZ, 0xc0, !PT ;  /* 0x0000000300ff7812 */ /* 0x000fe2000780c0ff */
[----:B0-----:R-:W-:-:S03]  /*2ef0*/  IMAD.WIDE.U32 R8, R8, 0x10, RZ ;  /* 0x0000001008087825 */ /* 0x001fc600078e00ff */
[----:B------:R-:W-:Y:S01]  /*2f00*/  ISETP.LT.AND P0, PT, R0, 0x20, !P0 ;  /* 0x000000200000780c */ /* 0x000fe20004701270 */
[----:B------:R-:W0:Y:S04]  /*2f10*/  @!P5 LDS R15, [R0.X4] ;  /* 0x00000000000fd984 */ /* 0x000e280000004800 */
[----:B0-----:R-:W0:Y:S02]  /*2f20*/  SHFL.BFLY PT, R2, R15, 0x2, 0x1f ;  /* 0x0c401f000f027f89 */ /* 0x001e2400000e0000 */
[----:B0-----:R-:W-:-:S05]  /*2f30*/  FADD R2, R15, R2 ;  /* 0x000000020f027221 */ /* 0x001fca0000000000 */
[----:B------:R-:W0:Y:S02]  /*2f40*/  SHFL.BFLY PT, R3, R2, 0x1, 0x1f ;  /* 0x0c201f0002037f89 */ /* 0x000e2400000e0000 */
[----:B0-----:R-:W-:Y:S01]  /*2f50*/  FADD R5, R2, R3 ;  /* 0x0000000302057221 */ /* 0x001fe20000000000 */
[----:B------:R-:W-:-:S04]  /*2f60*/  IMAD.WIDE R2, R76, 0x2, R8 ;  /* 0x000000024c027825 */ /* 0x000fc800078e0208 */
[----:B------:R0:W-:Y:S04]  /*2f70*/  @P0 STS [R0.X4], R5 ;  /* 0x0000000500000388 */ /* 0x0001e80000004800 */
[----:B------:R-:W-:Y:S01]  /*2f80*/  BAR.SYNC.DEFER_BLOCKING 0x0 ;  /* 0x0000000000007b1d */ /* 0x000fe20000010000 */
[C---:B------:R-:W-:Y:S02]  /*2f90*/  IADD3 R66, P6, R2.reuse, c[0x0][0x190], RZ ;  /* 0x0000640002427a10 */ /* 0x040fe40007fde0ff */
[----:B------:R-:W-:Y:S02]  /*2fa0*/  IADD3 R64, P5, R2, c[0x0][0x160], RZ ;  /* 0x0000580002407a10 */ /* 0x000fe40007fbe0ff */
[----:B------:R-:W-:Y:S01]  /*2fb0*/  IADD3.X R67, R3, c[0x0][0x194], RZ, P6, !PT ;  /* 0x0000650003437a10 */ /* 0x000fe200037fe4ff */
[----:B0-----:R-:W-:Y:S01]  /*2fc0*/  IMAD.WIDE R4, R77, 0x2, R8 ;  /* 0x000000024d047825 */ /* 0x001fe200078e0208 */
[----:B------:R-:W-:-:S02]  /*2fd0*/  IADD3.X R65, R3, c[0x0][0x164], RZ, P5, !PT ;  /* 0x0000590003417a10 */ /* 0x000fc40002ffe4ff */
[----:B------:R-:W-:Y:S02]  /*2fe0*/  LOP3.LUT R2, R0, 0xff, RZ, 0xc0, !PT ;  /* 0x000000ff00027812 */ /* 0x000fe400078ec0ff */
[C---:B------:R-:W-:Y:S02]  /*2ff0*/  IADD3 R60, P6, R4.reuse, c[0x0][0x160], RZ ;  /* 0x00005800043c7a10 */ /* 0x040fe40007fde0ff */
[----:B------:R-:W-:Y:S01]  /*3000*/  IADD3 R62, P0, R4, c[0x0][0x190], RZ ;  /* 0x00006400043e7a10 */ /* 0x000fe20007f1e0ff */
[----:B------:R-:W-:Y:S01]  /*3010*/  IMAD.SHL.U32 R4, R0, 0x4, RZ ;  /* 0x0000000400047824 */ /* 0x000fe200078e00ff */
[C---:B------:R-:W-:Y:S02]  /*3020*/  IADD3.X R61, R5.reuse, c[0x0][0x164], RZ, P6, !PT ;  /* 0x00005900053d7a10 */ /* 0x040fe400037fe4ff */
[----:B------:R-:W-:Y:S02]  /*3030*/  IADD3.X R63, R5, c[0x0][0x194], RZ, P0, !PT ;  /* 0x00006500053f7a10 */ /* 0x000fe400007fe4ff */
[----:B------:R-:W-:-:S02]  /*3040*/  MOV R3, 0x8 ;  /* 0x0000000800037802 */ /* 0x000fc40000000f00 */
[----:B------:R-:W-:Y:S01]  /*3050*/  LOP3.LUT R0, R4, 0x3fc, RZ, 0xc0, !PT ;  /* 0x000003fc04007812 */ /* 0x000fe200078ec0ff */
[----:B------:R-:W0:Y:S02]  /*3060*/  LDS R6, [R6] ;  /* 0x0000000006067984 */ /* 0x000e240000000800 */
[----:B------:R-:W-:Y:S02]  /*3070*/  IMAD.WIDE.U32 R2, R2, R3, c[0x0][0x188] ;  /* 0x0000620002027625 */ /* 0x000fe400078e0003 */
[----:B------:R-:W1:Y:S04]  /*3080*/  LDS R10, [R18.X16] ;  /* 0x00000000120a7984 */ /* 0x000e68000000c800 */
[----:B------:R-:W2:Y:S04]  /*3090*/  LDS R11, [R19.X16] ;  /* 0x00000000130b7984 */ /* 0x000ea8000000c800 */
[----:B------:R-:W3:Y:S01]  /*30a0*/  LDS R12, [R20.X16] ;  /* 0x00000000140c7984 */ /* 0x000ee2000000c800 */
[-C--:B0-----:R-:W-:Y:S01]  /*30b0*/  FFMA R13, R6, R17.reuse, 9.9999999747524270788e-07 ;  /* 0x358637bd060d7423 */ /* 0x081fe20000000011 */
[----:B------:R-:W-:Y:S01]  /*30c0*/  IMAD.WIDE R6, R89, 0x2, R8 ;  /* 0x0000000259067825 */ /* 0x000fe200078e0208 */
[----:B-1----:R-:W-:-:S02]  /*30d0*/  FFMA R10, R10, R17, 9.9999999747524270788e-07 ;  /* 0x358637bd0a0a7423 */ /* 0x002fc40000000011 */
[----:B------:R0:W1:Y:S01]  /*30e0*/  MUFU.RSQ R14, R13 ;  /* 0x0000000d000e7308 */ /* 0x0000620000001400 */
[----:B------:R-:W-:Y:S01]  /*30f0*/  IMAD.WIDE R8, R99, 0x2, R8 ;  /* 0x0000000263087825 */ /* 0x000fe200078e0208 */
[C---:B------:R-:W-:Y:S01]  /*3100*/  IADD3 R58, P6, R6.reuse, c[0x0][0x190], RZ ;  /* 0x00006400063a7a10 */ /* 0x040fe20007fde0ff */
[-C--:B--2---:R-:W-:Y:S01]  /*3110*/  FFMA R11, R11, R17.reuse, 9.9999999747524270788e-07 ;  /* 0x358637bd0b0b7423 */ /* 0x084fe20000000011 */
[----:B------:R-:W-:Y:S02]  /*3120*/  IADD3 R56, P5, R6, c[0x0][0x160], RZ ;  /* 0x0000580006387a10 */ /* 0x000fe40007fbe0ff */
[----:B------:R-:W-:Y:S01]  /*3130*/  IADD3.X R59, R7, c[0x0][0x194], RZ, P6, !PT ;  /* 0x00006500073b7a10 */ /* 0x000fe200037fe4ff */
[----:B---3--:R-:W-:Y:S01]  /*3140*/  FFMA R12, R12, R17, 9.9999999747524270788e-07 ;  /* 0x358637bd0c0c7423 */ /* 0x008fe20000000011 */
[----:B------:R0:W2:Y:S01]  /*3150*/  MUFU.RSQ R15, R10 ;  /* 0x0000000a000f7308 */ /* 0x0000a20000001400 */
[C---:B------:R-:W-:Y:S02]  /*3160*/  IADD3 R54, P0, R8.reuse, c[0x0][0x190], RZ ;  /* 0x0000640008367a10 */ /* 0x040fe40007f1e0ff */
[----:B------:R-:W-:-:S02]  /*3170*/  IADD3 R52, P6, R8, c[0x0][0x160], RZ ;  /* 0x0000580008347a10 */ /* 0x000fc40007fde0ff */
[----:B------:R-:W-:Y:S02]  /*3180*/  IADD3.X R57, R7, c[0x0][0x164], RZ, P5, !PT ;  /* 0x0000590007397a10 */ /* 0x000fe40002ffe4ff */
[C---:B------:R-:W-:Y:S01]  /*3190*/  IADD3.X R55, R9.reuse, c[0x0][0x194], RZ, P0, !PT ;  /* 0x0000650009377a10 */ /* 0x040fe200007fe4ff */
[----:B------:R0:W3:Y:S01]  /*31a0*/  MUFU.RSQ R16, R11 ;  /* 0x0000000b00107308 */ /* 0x0000e20000001400 */
[----:B------:R-:W-:-:S07]  /*31b0*/  IADD3.X R53, R9, c[0x0][0x164], RZ, P6, !PT ;  /* 0x0000590009357a10 */ /* 0x000fce00037fe4ff */
[----:B-12---:R0:W4:Y:S02]  /*31c0*/  MUFU.RSQ R17, R12 ;  /* 0x0000000c00117308 */ /* 0x0061240000001400 */
.L_x_2:
[----:B0-----:R-:W-:Y:S01]  /*31d0*/  IADD3 R4, P0, R2, UR4, RZ ;  /* 0x0000000402047c10 */ /* 0x001fe2000ff1e0ff */
[----:B------:R-:W-:Y:S01]  /*31e0*/  CS2R R20, SRZ ;  /* 0x0000000000147805 */ /* 0x000fe2000001ff00 */
[----:B------:R-:W-:Y:S01]  /*31f0*/  IADD3 R6, P5, R52, UR4, RZ ;  /* 0x0000000434067c10 */ /* 0x000fe2000ffbe0ff */
[----:B------:R-:W-:Y:S01]  /*3200*/  CS2R R22, SRZ ;  /* 0x0000000000167805 */ /* 0x000fe2000001ff00 */
[----:B------:R-:W-:Y:S02]  /*3210*/  IADD3.X R5, R3, UR5, RZ, P0, !PT ;  /* 0x0000000503057c10 */ /* 0x000fe400087fe4ff */
[----:B------:R-:W-:-:S03]  /*3220*/  IADD3.X R7, R53, UR5, RZ, P5, !PT ;  /* 0x0000000535077c10 */ /* 0x000fc6000affe4ff */
[----:B------:R1:W2:Y:S01]  /*3230*/  LDG.E.EL.64 R18, [R4.64] ;  /* 0x0000000604127981 */ /* 0x0002a2000c2e1b00 */
[----:B------:R-:W-:Y:S01]  /*3240*/  IADD3 R8, P0, R56, UR4, RZ ;  /* 0x0000000438087c10 */ /* 0x000fe2000ff1e0ff */
[----:B------:R-:W-:Y:S01]  /*3250*/  CS2R R24, SRZ ;  /* 0x0000000000187805 */ /* 0x000fe2000001ff00 */
[----:B------:R-:W-:Y:S01]  /*3260*/  CS2R R26, SRZ ;  /* 0x00000000001a7805 */ /* 0x000fe2000001ff00 */
[----:B----4-:R5:W4:Y:S01]  /*3270*/  @!P4 LDG.E.EF.128 R20, [R6.64] ;  /* 0x000000060614c981 */ /* 0x010b22000c0e1d00 */
[----:B------:R-:W-:Y:S02]  /*3280*/  IADD3.X R9, R57, UR5, RZ, P0, !PT ;  /* 0x0000000539097c10 */ /* 0x000fe400087fe4ff */
[----:B0-----:R-:W-:Y:S01]  /*3290*/  IADD3 R10, P0, R60, UR4, RZ ;  /* 0x000000043c0a7c10 */ /* 0x001fe2000ff1e0ff */
[----:B-1----:R-:W-:-:S03]  /*32a0*/  CS2R R4, SRZ ;  /* 0x0000000000047805 */ /* 0x002fc6000001ff00 */
[----:B------:R-:W-:Y:S01]  /*32b0*/  IADD3.X R11, R61, UR5, RZ, P0, !PT ;  /* 0x000000053d0b7c10 */ /* 0x000fe200087fe4ff */
[----:B---3--:R2:W3:Y:S01]  /*32c0*/  @!P3 LDG.E.EF.128 R24, [R8.64] ;  /* 0x000000060818b981 */ /* 0x0084e2000c0e1d00 */
[----:B------:R-:W-:Y:S01]  /*32d0*/  IADD3 R12, P0, R64, UR4, RZ ;  /* 0x00000004400c7c10 */ /* 0x000fe2000ff1e0ff */
[----:B-----5:R-:W-:Y:S01]  /*32e0*/  CS2R R6, SRZ ;  /* 0x0000000000067805 */ /* 0x020fe2000001ff00 */
[----:B------:R-:W-:Y:S01]  /*32f0*/  CS2R R28, SRZ ;  /* 0x00000000001c7805 */ /* 0x000fe2000001ff00 */
[----:B------:R-:W-:Y:S01]  /*3300*/  CS2R R30, SRZ ;  /* 0x00000000001e7805 */ /* 0x000fe2000001ff00 */
[----:B------:R-:W-:-:S05]  /*3310*/  IADD3.X R13, R65, UR5, RZ, P0, !PT ;  /* 0x00000005410d7c10 */ /* 0x000fca00087fe4ff */
[----:B------:R3:W5:Y:S04]  /*3320*/  @!P1 LDG.E.EF.128 R4, [R12.64] ;  /* 0x000000060c049981 */ /* 0x000768000c0e1d00 */
[----:B------:R0:W5:Y:S04]  /*3330*/  @!P2 LDG.E.EF.128 R28, [R10.64] ;  /* 0x000000060a1ca981 */ /* 0x000168000c0e1d00 */
[----:B------:R-:W-:Y:S01]  /*3340*/  BAR.SYNC.DEFER_BLOCKING 0x0 ;  /* 0x0000000000007b1d */ /* 0x000fe20000010000 */
[----:B--2---:R-:W-:Y:S02]  /*3350*/  PRMT R8, R18, 0x7632, R8 ;  /* 0x0000763212087816 */ /* 0x004fe40000000008 */
[----:B------:R-:W-:-:S02]  /*3360*/  PRMT R9, R19, 0x7632, R9 ;  /* 0x0000763213097816 */ /* 0x000fc40000000009 */
[----:B------:R-:W-:Y:S01]  /*3370*/  SHF.L.U32 R68, R18, 0x10, RZ ;  /* 0x0000001012447819 */ /* 0x000fe200000006ff */
[----:B------:R-:W-:Y:S01]  /*3380*/  IMAD.U32 R69, R8, 0x10000, RZ ;  /* 0x0001000008457824 */ /* 0x000fe200078e00ff */
[----:B------:R-:W-:Y:S02]  /*3390*/  SHF.L.U32 R70, R19, 0x10, RZ ;  /* 0x0000001013467819 */ /* 0x000fe400000006ff */
[----:B------:R-:W-:-:S05]  /*33a0*/  SHF.L.U32 R71, R9, 0x10, RZ ;  /* 0x0000001009477819 */ /* 0x000fca00000006ff */
[----:B------:R-:W-:Y:S04]  /*33b0*/  STS.128 [R0.X4], R68 ;  /* 0x0000004400007388 */ /* 0x000fe80000004c00 */
[----:B------:R-:W-:Y:S01]  /*33c0*/  BAR.SYNC.DEFER_BLOCKING 0x0 ;  /* 0x0000000000007b1d */ /* 0x000fe20000010000 */
[C---:B---3--:R-:W-:Y:S02]  /*33d0*/  PRMT R12, R24.reuse, 0x7632, R12 ;  /* 0x00007632180c7816 */ /* 0x048fe4000000000c */
[----:B------:R-:W-:Y:S02]  /*33e0*/  SHF.L.U32 R32, R24, 0x10, RZ ;  /* 0x0000001018207819 */ /* 0x000fe400000006ff */
[----:B----4-:R-:W-:Y:S02]  /*33f0*/  SHF.L.U32 R41, R20, 0x10, RZ ;  /* 0x0000001014297819 */ /* 0x010fe400000006ff */
[----:B-----5:R-:W-:-:S02]  /*3400*/  PRMT R24, R4, 0x7632, R24 ;  /* 0x0000763204187816 */ /* 0x020fc40000000018 */
[----:B------:R-:W-:Y:S01]  /*3410*/  SHF.L.U32 R4, R4, 0x10, RZ ;  /* 0x0000001004047819 */ /* 0x000fe200000006ff */
[----:B0-----:R-:W0:Y:S01]  /*3420*/  LDS.128 R8, [R94.X4] ;  /* 0x000000005e087984 */ /* 0x001e220000004c00 */
[----:B------:R-:W-:Y:S01]  /*3430*/  PRMT R39, R20, 0x7632, R39 ;  /* 0x0000763214277816 */ /* 0x000fe20000000027 */
[----:B------:R-:W-:Y:S01]  /*3440*/  IMAD.U32 R34, R25, 0x10000, RZ ;  /* 0x0001000019227824 */ /* 0x000fe200078e00ff */
[----:B------:R-:W-:Y:S01]  /*3450*/  PRMT R44, R22, 0x7632, R44 ;  /* 0x00007632162c7816 */ /* 0x000fe2000000002c */
[----:B------:R-:W-:Y:S01]  /*3460*/  FMUL R45, R14, R41 ;  /* 0x000000290e2d7220 */ /* 0x000fe20000400000 */
[----:B------:R-:W-:Y:S01]  /*3470*/  SHF.L.U32 R49, R22, 0x10, RZ ;  /* 0x0000001016317819 */ /* 0x000fe200000006ff */
[----:B------:R-:W-:Y:S01]  /*3480*/  FMUL R41, R17, R4 ;  /* 0x0000000411297220 */ /* 0x000fe20000400000 */
[----:B------:R-:W-:Y:S02]  /*3490*/  PRMT R13, R25, 0x7632, R13 ;  /* 0x00007632190d7816 */ /* 0x000fe4000000000d */
[----:B------:R-:W-:-:S02]  /*34a0*/  PRMT R18, R26, 0x7632, R18 ;  /* 0x000076321a127816 */ /* 0x000fc40000000012 */
[----:B------:R-:W-:Y:S02]  /*34b0*/  SHF.L.U32 R36, R26, 0x10, RZ ;  /* 0x000000101a247819 */ /* 0x000fe400000006ff */
[C---:B------:R-:W-:Y:S02]  /*34c0*/  PRMT R19, R27.reuse, 0x7632, R19 ;  /* 0x000076321b137816 */ /* 0x040fe40000000013 */
[----:B------:R-:W-:Y:S02]  /*34d0*/  SHF.L.U32 R38, R27, 0x10, RZ ;  /* 0x000000101b267819 */ /* 0x000fe400000006ff */
[C---:B------:R-:W-:Y:S02]  /*34e0*/  PRMT R20, R28.reuse, 0x7632, R20 ;  /* 0x000076321c147816 */ /* 0x040fe40000000014 */
[----:B------:R-:W-:Y:S01]  /*34f0*/  SHF.L.U32 R33, R28, 0x10, RZ ;  /* 0x000000101c217819 */ /* 0x000fe200000006ff */
[----:B------:R-:W-:Y:S01]  /*3500*/  IMAD.U32 R28, R5, 0x10000, RZ ;  /* 0x00010000051c7824 */ /* 0x000fe200078e00ff */
[----:B------:R-:W-:-:S02]  /*3510*/  PRMT R22, R30, 0x7632, R22 ;  /* 0x000076321e167816 */ /* 0x000fc40000000016 */
[----:B------:R-:W-:Y:S02]  /*3520*/  SHF.L.U32 R37, R30, 0x10, RZ ;  /* 0x000000101e257819 */ /* 0x000fe400000006ff */
[----:B------:R-:W-:Y:S02]  /*3530*/  PRMT R25, R5, 0x7632, R25 ;  /* 0x0000763205197816 */ /* 0x000fe40000000019 */
[C---:B------:R-:W-:Y:S02]  /*3540*/  PRMT R26, R6.reuse, 0x7632, R26 ;  /* 0x00007632061a7816 */ /* 0x040fe4000000001a */
[----:B------:R-:W-:Y:S02]  /*3550*/  SHF.L.U32 R30, R6, 0x10, RZ ;  /* 0x00000010061e7819 */ /* 0x000fe400000006ff */
[C---:B------:R-:W-:Y:S02]  /*3560*/  PRMT R27, R7.reuse, 0x7632, R27 ;  /* 0x00007632071b7816 */ /* 0x040fe4000000001b */
[----:B------:R-:W-:-:S02]  /*3570*/  SHF.L.U32 R40, R7, 0x10, RZ ;  /* 0x0000001007287819 */ /* 0x000fc400000006ff */
[----:B------:R-:W1:Y:S01]  /*3580*/  LDS.128 R4, [R94.X4+0x10] ;  /* 0x000010005e047984 */ /* 0x000e620000004c00 */
[C---:B------:R-:W-:Y:S01]  /*3590*/  PRMT R42, R21.reuse, 0x7632, R42 ;  /* 0x00007632152a7816 */ /* 0x040fe2000000002a */
[----:B------:R-:W-:Y:S01]  /*35a0*/  IMAD.U32 R47, R21, 0x10000, RZ ;  /* 0x00010000152f7824 */ /* 0x000fe200078e00ff */
[C---:B------:R-:W-:Y:S01]  /*35b0*/  PRMT R21, R29.reuse, 0x7632, R21 ;  /* 0x000076321d157816 */ /* 0x040fe20000000015 */
[----:B------:R-:W-:Y:S01]  /*35c0*/  IMAD.U32 R35, R29, 0x10000, RZ ;  /* 0x000100001d237824 */ /* 0x000fe200078e00ff */
[----:B------:R-:W-:Y:S01]  /*35d0*/  SHF.L.U32 R43, R39, 0x10, RZ ;  /* 0x00000010272b7819 */ /* 0x000fe200000006ff */
[----:B------:R-:W-:Y:S01]  /*35e0*/  FMUL R39, R15, R32 ;  /* 0x000000200f277220 */ /* 0x000fe20000400000 */
[----:B------:R-:W-:Y:S01]  /*35f0*/  SHF.L.U32 R29, R20, 0x10, RZ ;  /* 0x00000010141d7819 */ /* 0x000fe200000006ff */
[----:B------:R-:W-:Y:S01]  /*3600*/  FMUL R33, R16, R33 ;  /* 0x0000002110217220 */ /* 0x000fe20000400000 */
[----:B------:R-:W-:Y:S01]  /*3610*/  SHF.L.U32 R24, R24, 0x10, RZ ;  /* 0x0000001018187819 */ /* 0x000fe200000006ff */
[----:B------:R-:W-:Y:S01]  /*3620*/  IMAD.U32 R12, R12, 0x10000, RZ ;  /* 0x000100000c0c7824 */ /* 0x000fe200078e00ff */
[-C--:B0-----:R-:W-:Y:S01]  /*3630*/  FMUL R45, R45, R8.reuse ;  /* 0x000000082d2d7220 */ /* 0x081fe20000400000 */
[-C--:B------:R-:W-:Y:S01]  /*3640*/  FMUL R39, R39, R8.reuse ;  /* 0x0000000827277220 */ /* 0x080fe20000400000 */
[-C--:B------:R-:W-:Y:S01]  /*3650*/  FMUL R33, R33, R8.reuse ;  /* 0x0000000821217220 */ /* 0x080fe20000400000 */
[----:B------:R-:W-:Y:S01]  /*3660*/  FMUL R41, R41, R8 ;  /* 0x0000000829297220 */ /* 0x000fe20000400000 */
[----:B------:R-:W-:Y:S01]  /*3670*/  FMUL R8, R16, R29 ;  /* 0x0000001d10087220 */ /* 0x000fe20000400000 */
[----:B------:R-:W-:Y:S01]  /*3680*/  FMUL R20, R14, R43 ;  /* 0x0000002b0e147220 */ /* 0x000fe20000400000 */
[----:B------:R-:W-:Y:S01]  /*3690*/  FMUL R12, R15, R12 ;  /* 0x0000000c0f0c7220 */ /* 0x000fe20000400000 */
[----:B------:R-:W-:Y:S01]  /*36a0*/  FMUL R24, R17, R24 ;  /* 0x0000001811187220 */ /* 0x000fe20000400000 */
[-C--:B------:R-:W-:Y:S01]  /*36b0*/  FMUL R68, R8, R9.reuse ;  /* 0x0000000908447220 */ /* 0x080fe20000400000 */
[-C--:B------:R-:W-:Y:S01]  /*36c0*/  FMUL R20, R20, R9.reuse ;  /* 0x0000000914147220 */ /* 0x080fe20000400000 */
[-C--:B------:R-:W-:Y:S01]  /*36d0*/  FMUL R32, R12, R9.reuse ;  /* 0x000000090c207220 */ /* 0x080fe20000400000 */
[----:B------:R-:W-:Y:S01]  /*36e0*/  FMUL R70, R24, R9 ;  /* 0x0000000918467220 */ /* 0x000fe20000400000 */
[----:B------:R-:W-:Y:S01]  /*36f0*/  IMAD.U32 R8, R13, 0x10000, RZ ;  /* 0x000100000d087824 */ /* 0x000fe200078e00ff */
[----:B------:R-:W-:Y:S01]  /*3700*/  SHF.L.U32 R29, R42, 0x10, RZ ;  /* 0x000000102a1d7819 */ /* 0x000fe200000006ff */
[----:B------:R-:W-:Y:S01]  /*3710*/  FMUL R47, R14, R47 ;  /* 0x0000002f0e2f7220 */ /* 0x000fe20000400000 */
[----:B------:R-:W-:Y:S01]  /*3720*/  FMUL R9, R15, R34 ;  /* 0x000000220f097220 */ /* 0x000fe20000400000 */
[----:B------:R-:W-:Y:S01]  /*3730*/  SHF.L.U32 R21, R21, 0x10, RZ ;  /* 0x0000001015157819 */ /* 0x000fe200000006ff */
[----:B------:R-:W-:Y:S01]  /*3740*/  FMUL R35, R16, R35 ;  /* 0x0000002310237220 */ /* 0x000fe20000400000 */
[----:B------:R-:W-:Y:S01]  /*3750*/  SHF.L.U32 R12, R25, 0x10, RZ ;  /* 0x00000010190c7819 */ /* 0x000fe200000006ff */
[----:B------:R-:W-:Y:S01]  /*3760*/  FMUL R13, R17, R28 ;  /* 0x0000001c110d7220 */ /* 0x000fe20000400000 */
[----:B------:R-:W-:Y:S01]  /*3770*/  FMUL R47, R10, R47 ;  /* 0x0000002f0a2f7220 */ /* 0x000fe20000400000 */
[-C--:B------:R-:W-:Y:S01]  /*3780*/  FMUL R25, R9, R10.reuse ;  /* 0x0000000a09197220 */ /* 0x080fe20000400000 */
[-C--:B------:R-:W-:Y:S01]  /*3790*/  FMUL R35, R35, R10.reuse ;  /* 0x0000000a23237220 */ /* 0x080fe20000400000 */
[----:B------:R-:W-:Y:S01]  /*37a0*/  FMUL R42, R13, R10 ;  /* 0x0000000a0d2a7220 */ /* 0x000fe20000400000 */
[----:B------:R-:W-:Y:S01]  /*37b0*/  FMUL R24, R14, R29 ;  /* 0x0000001d0e187220 */ /* 0x000fe20000400000 */
[----:B------:R-:W-:Y:S01]  /*37c0*/  FMUL R8, R15, R8 ;  /* 0x000000080f087220 */ /* 0x000fe20000400000 */
[----:B------:R-:W-:Y:S01]  /*37d0*/  FMUL R10, R16, R21 ;  /* 0x00000015100a7220 */ /* 0x000fe20000400000 */
[----:B------:R-:W-:Y:S01]  /*37e0*/  FMUL R12, R17, R12 ;  /* 0x0000000c110c7220 */ /* 0x000fe20000400000 */
[----:B------:R-:W-:Y:S01]  /*37f0*/  FMUL R24, R11, R24 ;  /* 0x000000180b187220 */ /* 0x000fe20000400000 */
[-C--:B------:R-:W-:Y:S01]  /*3800*/  FMUL R28, R8, R11.reuse ;  /* 0x0000000b081c7220 */ /* 0x080fe20000400000 */
[-C--:B------:R-:W-:Y:S01]  /*3810*/  FMUL R34, R10, R11.reuse ;  /* 0x0000000b0a227220 */ /* 0x080fe20000400000 */
[----:B------:R-:W-:Y:S01]  /*3820*/  FMUL R29, R12, R11 ;  /* 0x0000000b0c1d7220 */ /* 0x000fe20000400000 */
[----:B------:R-:W-:Y:S01]  /*3830*/  SHF.L.U32 R21, R44, 0x10, RZ ;  /* 0x000000102c157819 */ /* 0x000fe200000006ff */
[----:B------:R-:W-:Y:S01]  /*3840*/  FMUL R49, R14, R49 ;  /* 0x000000310e317220 */ /* 0x000fe20000400000 */
[----:B------:R-:W-:Y:S01]  /*3850*/  FMUL R11, R15, R36 ;  /* 0x000000240f0b7220 */ /* 0x000fe20000400000 */
[----:B------:R-:W-:Y:S01]  /*3860*/  SHF.L.U32 R9, R22, 0x10, RZ ;  /* 0x0000001016097819 */ /* 0x000fe200000006ff */
[----:B------:R-:W-:Y:S01]  /*3870*/  FMUL R37, R16, R37 ;  /* 0x0000002510257220 */ /* 0x000fe20000400000 */
[----:B------:R-:W-:Y:S01]  /*3880*/  SHF.L.U32 R26, R26, 0x10, RZ ;  /* 0x000000101a1a7819 */ /* 0x000fe200000006ff */
[----:B------:R-:W-:Y:S01]  /*3890*/  FMUL R13, R17, R30 ;  /* 0x0000001e110d7220 */ /* 0x000fe20000400000 */
[----:B------:R-:W-:Y:S01]  /*38a0*/  IMAD.U32 R18, R18, 0x10000, RZ ;  /* 0x0001000012127824 */ /* 0x000fe200078e00ff */
[-C--:B-1----:R-:W-:Y:S01]  /*38b0*/  FMUL R10, R49, R4.reuse ;  /* 0x00000004310a7220 */ /* 0x082fe20000400000 */
[-C--:B------:R-:W-:Y:S01]  /*38c0*/  FMUL R22, R11, R4.reuse ;  /* 0x000000040b167220 */ /* 0x080fe20000400000 */
[-C--:B------:R-:W-:Y:S01]  /*38d0*/  FMUL R37, R37, R4.reuse ;  /* 0x0000000425257220 */ /* 0x080fe20000400000 */
[----:B------:R-:W-:Y:S01]  /*38e0*/  FMUL R36, R13, R4 ;  /* 0x000000040d247220 */ /* 0x000fe20000400000 */
[C---:B------:R-:W-:Y:S01]  /*38f0*/  PRMT R46, R23.reuse, 0x7632, R46 ;  /* 0x00007632172e7816 */ /* 0x040fe2000000002e */
[----:B------:R-:W-:Y:S01]  /*3900*/  FMUL R8, R14, R21 ;  /* 0x000000150e087220 */ /* 0x000fe20000400000 */
[----:B------:R-:W-:Y:S01]  /*3910*/  SHF.L.U32 R51, R23, 0x10, RZ ;  /* 0x0000001017337819 */ /* 0x000fe200000006ff */
[----:B------:R-:W-:Y:S01]  /*3920*/  FMUL R18, R15, R18 ;  /* 0x000000120f127220 */ /* 0x000fe20000400000 */
[----:B------:R-:W-:Y:S01]  /*3930*/  FMUL R4, R16, R9 ;  /* 0x0000000910047220 */ /* 0x000fe20000400000 */
[----:B------:R-:W-:Y:S01]  /*3940*/  FMUL R26, R17, R26 ;  /* 0x0000001a111a7220 */ /* 0x000fe20000400000 */
[----:B------:R-:W-:-:S02]  /*3950*/  PRMT R23, R31, 0x7632, R23 ;  /* 0x000076321f177816 */ /* 0x000fc40000000017 */
[----:B------:R-:W-:Y:S01]  /*3960*/  SHF.L.U32 R31, R31, 0x10, RZ ;  /* 0x000000101f1f7819 */ /* 0x000fe200000006ff */
[-C--:B------:R-:W-:Y:S01]  /*3970*/  FMUL R11, R8, R5.reuse ;  /* 0x00000005080b7220 */ /* 0x080fe20000400000 */
        /* <DEDUP_REMOVED lines=8> */
[----:B------:R-:W-:Y:S01]  /*3a00*/  SHF.L.U32 R5, R46, 0x10, RZ ;  /* 0x000000102e057819 */ /* 0x000fe200000006ff */
[----:B------:R-:W-:Y:S01]  /*3a10*/  FMUL R51, R6, R51 ;  /* 0x0000003306337220 */ /* 0x000fe20000400000 */
[-C--:B------:R-:W-:Y:S01]  /*3a20*/  FMUL R31, R31, R6.reuse ;  /* 0x000000061f1f7220 */ /* 0x080fe20000400000 */
[----:B------:R-:W-:Y:S01]  /*3a30*/  FMUL R38, R9, R6 ;  /* 0x0000000609267220 */ /* 0x000fe20000400000 */
[----:B------:R-:W-:Y:S01]  /*3a40*/  IMAD.U32 R6, R19, 0x10000, RZ ;  /* 0x0001000013067824 */ /* 0x000fe200078e00ff */
[----:B------:R-:W-:Y:S01]  /*3a50*/  FMUL R18, R14, R5 ;  /* 0x000000050e127220 */ /* 0x000fe20000400000 */
[----:B------:R-:W-:-:S02]  /*3a60*/  SHF.L.U32 R23, R23, 0x10, RZ ;  /* 0x0000001017177819 */ /* 0x000fc400000006ff */
[----:B------:R-:W-:Y:S01]  /*3a70*/  SHF.L.U32 R12, R27, 0x10, RZ ;  /* 0x000000101b0c7819 */ /* 0x000fe200000006ff */
[----:B------:R-:W-:Y:S01]  /*3a80*/  FMUL R6, R15, R6 ;  /* 0x000000060f067220 */ /* 0x000fe20000400000 */
[----:B------:R-:W-:Y:S02]  /*3a90*/  IADD3 R4, P0, R54, UR4, RZ ;  /* 0x0000000436047c10 */ /* 0x000fe4000ff1e0ff */
[----:B------:R-:W-:Y:S01]  /*3aa0*/  F2FP.BF16.PACK_AB R8, R20, R45 ;  /* 0x0000002d1408723e */ /* 0x000fe200000010ff */
[----:B------:R-:W-:Y:S01]  /*3ab0*/  FMUL R20, R7, R18 ;  /* 0x0000001207147220 */ /* 0x000fe20000400000 */
[----:B------:R-:W-:Y:S01]  /*3ac0*/  IADD3.X R5, R55, UR5, RZ, P0, !PT ;  /* 0x0000000537057c10 */ /* 0x000fe200087fe4ff */
[----:B------:R-:W-:Y:S01]  /*3ad0*/  FMUL R18, R16, R23 ;  /* 0x0000001710127220 */ /* 0x000fe20000400000 */
[----:B------:R-:W-:Y:S01]  /*3ae0*/  FMUL R12, R17, R12 ;  /* 0x0000000c110c7220 */ /* 0x000fe20000400000 */
[-C--:B------:R-:W-:Y:S01]  /*3af0*/  FMUL R19, R6, R7.reuse ;  /* 0x0000000706137220 */ /* 0x080fe20000400000 */
[----:B------:R-:W-:Y:S01]  /*3b00*/  IADD3 R6, P0, R58, UR4, RZ ;  /* 0x000000043a067c10 */ /* 0x000fe2000ff1e0ff */
[-C--:B------:R-:W-:Y:S01]  /*3b10*/  FMUL R18, R18, R7.reuse ;  /* 0x0000000712127220 */ /* 0x080fe20000400000 */
[----:B------:R-:W-:-:S02]  /*3b20*/  FMUL R23, R12, R7 ;  /* 0x000000070c177220 */ /* 0x000fc40000400000 */
[----:B------:R-:W-:Y:S02]  /*3b30*/  IADD3.X R7, R59, UR5, RZ, P0, !PT ;  /* 0x000000053b077c10 */ /* 0x000fe400087fe4ff */
[----:B------:R-:W-:Y:S02]  /*3b40*/  IADD3 R48, P0, R48, 0x400, RZ ;  /* 0x0000040030307810 */ /* 0x000fe40007f1e0ff */
[----:B------:R-:W-:Y:S02]  /*3b50*/  F2FP.BF16.PACK_AB R10, R11, R10 ;  /* 0x0000000a0b0a723e */ /* 0x000fe400000010ff */
[----:B------:R-:W-:Y:S02]  /*3b60*/  IADD3.X R50, RZ, R50, RZ, P0, !PT ;  /* 0x00000032ff327210 */ /* 0x000fe400007fe4ff */
[----:B------:R-:W-:Y:S02]  /*3b70*/  F2FP.BF16.PACK_AB R9, R24, R47 ;  /* 0x0000002f1809723e */ /* 0x000fe400000010ff */
[----:B------:R-:W-:-:S02]  /*3b80*/  F2FP.BF16.PACK_AB R11, R20, R51 ;  /* 0x00000033140b723e */ /* 0x000fc400000010ff */
[----:B------:R-:W-:-:S03]  /*3b90*/  ISETP.GE.U32.AND P0, PT, R48, 0xc00, PT ;  /* 0x00000c003000780c */ /* 0x000fc60003f06070 */
[----:B------:R0:W-:Y:S01]  /*3ba0*/  @!P4 STG.E.128 [R4.64], R8 ;  /* 0x000000080400c986 */ /* 0x0001e2000c101d06 */
[----:B------:R-:W-:Y:S02]  /*3bb0*/  ISETP.GE.U32.AND.EX P0, PT, R50, RZ, PT, P0 ;  /* 0x000000ff3200720c */ /* 0x000fe40003f06100 */
[----:B------:R-:W-:Y:S02]  /*3bc0*/  F2FP.BF16.PACK_AB R45, R28, R25 ;  /* 0x000000191c2d723e */ /* 0x000fe400000010ff */
[----:B------:R-:W-:Y:S02]  /*3bd0*/  F2FP.BF16.PACK_AB R44, R32, R39 ;  /* 0x00000027202c723e */ /* 0x000fe400000010ff */
[----:B------:R-:W-:Y:S02]  /*3be0*/  F2FP.BF16.PACK_AB R28, R70, R41 ;  /* 0x00000029461c723e */ /* 0x000fe400000010ff */
[----:B------:R-:W-:Y:S02]  /*3bf0*/  F2FP.BF16.PACK_AB R46, R13, R22 ;  /* 0x000000160d2e723e */ /* 0x000fe400000010ff */
[----:B------:R-:W-:-:S02]  /*3c00*/  F2FP.BF16.PACK_AB R47, R19, R26 ;  /* 0x0000001a132f723e */ /* 0x000fc400000010ff */
[----:B------:R-:W-:Y:S02]  /*3c10*/  F2FP.BF16.PACK_AB R68, R68, R33 ;  /* 0x000000214444723e */ /* 0x000fe400000010ff */
[----:B0-----:R-:W-:Y:S02]  /*3c20*/  IADD3 R4, P5, R62, UR4, RZ ;  /* 0x000000043e047c10 */ /* 0x001fe4000ffbe0ff */
[----:B------:R-:W-:Y:S02]  /*3c30*/  IADD3 R8, P6, R66, UR4, RZ ;  /* 0x0000000442087c10 */ /* 0x000fe4000ffde0ff */
[----:B------:R-:W-:Y:S02]  /*3c40*/  F2FP.BF16.PACK_AB R69, R34, R35 ;  /* 0x000000232245723e */ /* 0x000fe400000010ff */
[----:B------:R-:W-:Y:S02]  /*3c50*/  F2FP.BF16.PACK_AB R70, R30, R37 ;  /* 0x000000251e46723e */ /* 0x000fe400000010ff */
[----:B------:R-:W-:-:S02]  /*3c60*/  F2FP.BF16.PACK_AB R71, R18, R31 ;  /* 0x0000001f1247723e */ /* 0x000fc400000010ff */
[----:B------:R-:W-:Y:S01]  /*3c70*/  IADD3.X R5, R63, UR5, RZ, P5, !PT ;  /* 0x000000053f057c10 */ /* 0x000fe2000affe4ff */
[----:B------:R-:W-:Y:S01]  /*3c80*/  UIADD3 UR4, UP0, UR4, 0x800, URZ ;  /* 0x0000080004047890 */ /* 0x000fe2000ff1e03f */
[----:B------:R-:W-:Y:S02]  /*3c90*/  F2FP.BF16.PACK_AB R29, R29, R42 ;  /* 0x0000002a1d1d723e */ /* 0x000fe400000010ff */
[----:B------:R-:W-:Y:S02]  /*3ca0*/  F2FP.BF16.PACK_AB R30, R21, R36 ;  /* 0x00000024151e723e */ /* 0x000fe400000010ff */
[----:B------:R-:W-:Y:S02]  /*3cb0*/  F2FP.BF16.PACK_AB R31, R23, R38 ;  /* 0x00000026171f723e */ /* 0x000fe400000010ff */
[----:B------:R-:W-:Y:S01]  /*3cc0*/  IADD3.X R9, R67, UR5, RZ, P6, !PT ;  /* 0x0000000543097c10 */ /* 0x000fe2000b7fe4ff */
[----:B------:R0:W-:Y:S01]  /*3cd0*/  @!P3 STG.E.128 [R6.64], R44 ;  /* 0x0000002c0600b986 */ /* 0x0001e2000c101d06 */
[----:B------:R-:W-:-:S03]  /*3ce0*/  UIADD3.X UR5, URZ, UR5, URZ, UP0, !UPT ;  /* 0x000000053f057290 */ /* 0x000fc600087fe43f */
[----:B------:R0:W-:Y:S04]  /*3cf0*/  @!P2 STG.E.128 [R4.64], R68 ;  /* 0x000000440400a986 */ /* 0x0001e8000c101d06 */
[----:B------:R0:W-:Y:S01]  /*3d00*/  @!P1 STG.E.128 [R8.64], R28 ;  /* 0x0000001c08009986 */ /* 0x0001e2000c101d06 */
[----:B------:R-:W-:Y:S05]  /*3d10*/  @!P0 BRA `(.L_x_2) ;  /* 0xfffff4b000008947 */ /* 0x000fea000383ffff */
[----:B------:R-:W-:Y:S05]  /*3d20*/  EXIT ;  /* 0x000000000000794d */ /* 0x000fea0003800000 */
.L_x_3:
[----:B------:R-:W-:-:S00]  /*3d30*/  BRA `(.L_x_3) ;  /* 0xfffffff000007947 */ /* 0x000fc0000383ffff */
[----:B------:R-:W-:-:S00]  /*3d40*/  NOP ;  /* 0x0000000000007918 */ /* 0x000fc00000000000 */
        /* <DEDUP_REMOVED lines=11> */
.L_x_4:


//--------------------- .nv.global.init           --------------------------
	.section	.nv.global.init,"aw",@progbits
.nv.global.init:
	.type		_$_str,@object
	.size		_$_str,(.L_0 - _$_str)
_$_str:
        /*0000*/ 	.byte	0x5f, 0x5f, 0x43, 0x55, 0x44, 0x41, 0x5f, 0x46, 0x54, 0x5a, 0x00
.L_0:


//--------------------- .nv.shared.triton_red_fused__to_copy_add_mean_mul_pow_rsqrt_12 --------------------------
	.section	.nv.shared.triton_red_fused__to_copy_add_mean_mul_pow_rsqrt_12,"aw",@nobits
	.sectionflags	@""
	.align	16
